//
// Generated by NVIDIA NVVM Compiler
//
// Compiler Build ID: CL-36424714
// Cuda compilation tools, release 13.0, V13.0.88
// Based on NVVM 20.0.0
//

.version 9.0
.target sm_100
.address_size 64

	// .globl	my_kernel_kernel0
// _ZZ17my_kernel_kernel0E18PaddedInput_shared has been demoted
// _ZZ17my_kernel_kernel0E18placeholder_shared has been demoted

.visible .entry my_kernel_kernel0(
	.param .u64 .ptr .align 1 my_kernel_kernel0_param_0,
	.param .u64 .ptr .align 1 my_kernel_kernel0_param_1,
	.param .u64 .ptr .align 1 my_kernel_kernel0_param_2,
	.param .u64 .ptr .align 1 my_kernel_kernel0_param_3
)
{
	.reg .pred 	%p<8>;
	.reg .b16 	%rs<92>;
	.reg .b32 	%r<251>;
	.reg .b32 	%f<711>;
	.reg .b64 	%rd<41>;
	// demoted variable
	.shared .align 4 .b8 _ZZ17my_kernel_kernel0E18PaddedInput_shared[1440];
	// demoted variable
	.shared .align 4 .b8 _ZZ17my_kernel_kernel0E18placeholder_shared[4096];
	mov.u32 	%r33, %tid.x;
	mul.lo.s32 	%r34, %r33, 5;
	mov.u32 	%r35, %ctaid.x;
	and.b32  	%r36, %r35, 1;
	setp.eq.b32 	%p1, %r36, 1;
	cvt.u16.u32 	%rs1, %r34;
	shr.u32 	%r37, %r34, 3;
	cvt.u16.u32 	%rs2, %r37;
	mul.hi.u16 	%rs3, %rs2, 4370;
	mul.lo.s16 	%rs4, %rs3, 15;
	sub.s16 	%rs5, %rs2, %rs4;
	cvt.u32.u16 	%r38, %rs5;
	mul.hi.u16 	%rs6, %rs1, 8739;
	shr.u16 	%rs7, %rs6, 4;
	cvt.u32.u16 	%r39, %rs7;
	prmt.b32 	%r40, %r38, %r39, 0x3340U;
	prmt.b32 	%r41, %r42, %r43, 0x3340U;
	prmt.b32 	%r44, %r40, %r41, 0x5410U;
	mov.b32 	%r246, 0;
	mov.b32 	%r45, 817889696;
	dp2a.lo.u32.u32 	%r1, %r45, %r44, %r246;
	and.b32  	%r46, %r34, 7;
	mul.lo.s16 	%rs8, %rs7, 120;
	sub.s16 	%rs9, %rs1, %rs8;
	cvt.u32.u16 	%r47, %rs9;
	mul.wide.u16 	%r48, %rs5, 8;
	add.s32 	%r49, %r46, %r34;
	sub.s32 	%r50, %r49, %r47;
	add.s32 	%r51, %r50, %r48;
	shl.b32 	%r52, %r51, 2;
	mov.u32 	%r53, _ZZ17my_kernel_kernel0E18PaddedInput_shared;
	add.s32 	%r2, %r53, %r52;
	add.s32 	%r54, %r34, 1;
	cvt.u16.u32 	%rs10, %r54;
	shr.u32 	%r55, %r54, 3;
	cvt.u16.u32 	%rs11, %r55;
	mul.hi.u16 	%rs12, %rs11, 4370;
	mul.lo.s16 	%rs13, %rs12, 15;
	sub.s16 	%rs14, %rs11, %rs13;
	cvt.u32.u16 	%r56, %rs14;
	mul.hi.u16 	%rs15, %rs10, 17477;
	shr.u16 	%rs16, %rs15, 5;
	cvt.u32.u16 	%r57, %rs16;
	prmt.b32 	%r58, %r56, %r57, 0x3340U;
	prmt.b32 	%r59, %r58, %r41, 0x5410U;
	dp2a.lo.u32.u32 	%r3, %r45, %r59, %r246;
	and.b32  	%r60, %r54, 7;
	mul.lo.s16 	%rs17, %rs16, 120;
	sub.s16 	%rs18, %rs10, %rs17;
	cvt.u32.u16 	%r61, %rs18;
	mul.wide.u16 	%r62, %rs14, 8;
	add.s32 	%r63, %r60, %r34;
	sub.s32 	%r64, %r63, %r61;
	add.s32 	%r65, %r64, %r62;
	shl.b32 	%r66, %r65, 2;
	add.s32 	%r4, %r53, %r66;
	add.s32 	%r67, %r34, 2;
	cvt.u16.u32 	%rs19, %r67;
	shr.u32 	%r68, %r67, 3;
	cvt.u16.u32 	%rs20, %r68;
	mul.hi.u16 	%rs21, %rs20, 4370;
	mul.lo.s16 	%rs22, %rs21, 15;
	sub.s16 	%rs23, %rs20, %rs22;
	cvt.u32.u16 	%r69, %rs23;
	mul.hi.u16 	%rs24, %rs19, 17477;
	shr.u16 	%rs25, %rs24, 5;
	cvt.u32.u16 	%r70, %rs25;
	prmt.b32 	%r71, %r69, %r70, 0x3340U;
	prmt.b32 	%r72, %r71, %r41, 0x5410U;
	dp2a.lo.u32.u32 	%r5, %r45, %r72, %r246;
	and.b32  	%r73, %r67, 7;
	mul.lo.s16 	%rs26, %rs25, 120;
	sub.s16 	%rs27, %rs19, %rs26;
	cvt.u32.u16 	%r74, %rs27;
	mul.wide.u16 	%r75, %rs23, 8;
	add.s32 	%r76, %r73, %r34;
	sub.s32 	%r77, %r76, %r74;
	add.s32 	%r78, %r77, %r75;
	shl.b32 	%r79, %r78, 2;
	add.s32 	%r6, %r53, %r79;
	add.s32 	%r80, %r34, 3;
	cvt.u16.u32 	%rs28, %r80;
	shr.u32 	%r81, %r80, 3;
	cvt.u16.u32 	%rs29, %r81;
	mul.hi.u16 	%rs30, %rs29, 4370;
	mul.lo.s16 	%rs31, %rs30, 15;
	sub.s16 	%rs32, %rs29, %rs31;
	cvt.u32.u16 	%r82, %rs32;
	mul.hi.u16 	%rs33, %rs28, 17477;
	shr.u16 	%rs34, %rs33, 5;
	cvt.u32.u16 	%r83, %rs34;
	prmt.b32 	%r84, %r82, %r83, 0x3340U;
	prmt.b32 	%r85, %r84, %r41, 0x5410U;
	dp2a.lo.u32.u32 	%r7, %r45, %r85, %r246;
	and.b32  	%r86, %r80, 7;
	mul.lo.s16 	%rs35, %rs34, 120;
	sub.s16 	%rs36, %rs28, %rs35;
	cvt.u32.u16 	%r87, %rs36;
	mul.wide.u16 	%r88, %rs32, 8;
	add.s32 	%r89, %r86, %r34;
	sub.s32 	%r90, %r89, %r87;
	add.s32 	%r91, %r90, %r88;
	shl.b32 	%r92, %r91, 2;
	add.s32 	%r8, %r53, %r92;
	add.s32 	%r93, %r34, 4;
	cvt.u16.u32 	%rs37, %r93;
	shr.u32 	%r94, %r93, 3;
	cvt.u16.u32 	%rs38, %r94;
	mul.hi.u16 	%rs39, %rs38, 4370;
	mul.lo.s16 	%rs40, %rs39, 15;
	sub.s16 	%rs41, %rs38, %rs40;
	cvt.u32.u16 	%r95, %rs41;
	mul.hi.u16 	%rs42, %rs37, 17477;
	shr.u16 	%rs43, %rs42, 5;
	cvt.u32.u16 	%r96, %rs43;
	prmt.b32 	%r97, %r95, %r96, 0x3340U;
	prmt.b32 	%r98, %r97, %r41, 0x5410U;
	dp2a.lo.u32.u32 	%r9, %r45, %r98, %r246;
	and.b32  	%r99, %r93, 7;
	mul.lo.s16 	%rs44, %rs43, 120;
	sub.s16 	%rs45, %rs37, %rs44;
	cvt.u32.u16 	%r100, %rs45;
	mul.wide.u16 	%r101, %rs41, 8;
	add.s32 	%r102, %r99, %r34;
	sub.s32 	%r103, %r102, %r100;
	add.s32 	%r104, %r103, %r101;
	shl.b32 	%r105, %r104, 2;
	add.s32 	%r10, %r53, %r105;
	add.s16 	%rs46, %rs1, 320;
	mul.hi.u16 	%rs47, %rs46, 17477;
	shr.u16 	%rs48, %rs47, 5;
	mul.lo.s16 	%rs49, %rs48, 12480;
	cvt.u32.u16 	%r106, %rs49;
	add.s16 	%rs50, %rs2, 40;
	mul.hi.u16 	%rs51, %rs50, 4370;
	mul.lo.s16 	%rs52, %rs51, 15;
	sub.s16 	%rs53, %rs50, %rs52;
	mul.wide.u16 	%r107, %rs53, 416;
	or.b32  	%r108, %r46, %r107;
	add.s32 	%r11, %r108, %r106;
	mul.lo.s16 	%rs54, %rs48, 120;
	sub.s16 	%rs55, %rs46, %rs54;
	cvt.u32.u16 	%r109, %rs55;
	mul.wide.u16 	%r110, %rs53, 8;
	sub.s32 	%r111, %r49, %r109;
	add.s32 	%r112, %r111, %r110;
	shl.b32 	%r113, %r112, 2;
	add.s32 	%r12, %r53, %r113;
	add.s16 	%rs56, %rs1, 321;
	add.s16 	%rs57, %rs11, 40;
	mul.hi.u16 	%rs58, %rs57, 4370;
	mul.lo.s16 	%rs59, %rs58, 15;
	sub.s16 	%rs60, %rs57, %rs59;
	cvt.u32.u16 	%r114, %rs60;
	mul.hi.u16 	%rs61, %rs56, 17477;
	shr.u16 	%rs62, %rs61, 5;
	cvt.u32.u16 	%r115, %rs62;
	prmt.b32 	%r116, %r114, %r115, 0x3340U;
	prmt.b32 	%r117, %r116, %r41, 0x5410U;
	dp2a.lo.u32.u32 	%r13, %r45, %r117, %r246;
	mul.lo.s16 	%rs63, %rs62, 120;
	sub.s16 	%rs64, %rs56, %rs63;
	cvt.u32.u16 	%r118, %rs64;
	mul.wide.u16 	%r119, %rs60, 8;
	sub.s32 	%r120, %r63, %r118;
	add.s32 	%r121, %r120, %r119;
	shl.b32 	%r122, %r121, 2;
	add.s32 	%r14, %r53, %r122;
	add.s16 	%rs65, %rs1, 322;
	add.s16 	%rs66, %rs20, 40;
	mul.hi.u16 	%rs67, %rs66, 4370;
	mul.lo.s16 	%rs68, %rs67, 15;
	sub.s16 	%rs69, %rs66, %rs68;
	cvt.u32.u16 	%r123, %rs69;
	mul.hi.u16 	%rs70, %rs65, 17477;
	shr.u16 	%rs71, %rs70, 5;
	cvt.u32.u16 	%r124, %rs71;
	prmt.b32 	%r125, %r123, %r124, 0x3340U;
	prmt.b32 	%r126, %r125, %r41, 0x5410U;
	dp2a.lo.u32.u32 	%r15, %r45, %r126, %r246;
	mul.lo.s16 	%rs72, %rs71, 120;
	sub.s16 	%rs73, %rs65, %rs72;
	cvt.u32.u16 	%r127, %rs73;
	mul.wide.u16 	%r128, %rs69, 8;
	sub.s32 	%r129, %r76, %r127;
	add.s32 	%r130, %r129, %r128;
	shl.b32 	%r131, %r130, 2;
	add.s32 	%r16, %r53, %r131;
	add.s16 	%rs74, %rs1, 323;
	add.s16 	%rs75, %rs29, 40;
	mul.hi.u16 	%rs76, %rs75, 4370;
	mul.lo.s16 	%rs77, %rs76, 15;
	sub.s16 	%rs78, %rs75, %rs77;
	cvt.u32.u16 	%r132, %rs78;
	mul.hi.u16 	%rs79, %rs74, 17477;
	shr.u16 	%rs80, %rs79, 5;
	cvt.u32.u16 	%r133, %rs80;
	prmt.b32 	%r134, %r132, %r133, 0x3340U;
	prmt.b32 	%r135, %r134, %r41, 0x5410U;
	dp2a.lo.u32.u32 	%r17, %r45, %r135, %r246;
	mul.lo.s16 	%rs81, %rs80, 120;
	sub.s16 	%rs82, %rs74, %rs81;
	cvt.u32.u16 	%r136, %rs82;
	mul.wide.u16 	%r137, %rs78, 8;
	sub.s32 	%r138, %r89, %r136;
	add.s32 	%r139, %r138, %r137;
	shl.b32 	%r140, %r139, 2;
	add.s32 	%r18, %r53, %r140;
	add.s16 	%rs83, %rs1, 324;
	add.s16 	%rs84, %rs38, 40;
	mul.hi.u16 	%rs85, %rs84, 4370;
	mul.lo.s16 	%rs86, %rs85, 15;
	sub.s16 	%rs87, %rs84, %rs86;
	cvt.u32.u16 	%r141, %rs87;
	mul.hi.u16 	%rs88, %rs83, 17477;
	shr.u16 	%rs89, %rs88, 5;
	cvt.u32.u16 	%r142, %rs89;
	prmt.b32 	%r143, %r141, %r142, 0x3340U;
	prmt.b32 	%r144, %r143, %r41, 0x5410U;
	dp2a.lo.u32.u32 	%r19, %r45, %r144, %r246;
	mul.lo.s16 	%rs90, %rs89, 120;
	sub.s16 	%rs91, %rs83, %rs90;
	cvt.u32.u16 	%r145, %rs91;
	mul.wide.u16 	%r146, %rs87, 8;
	sub.s32 	%r147, %r102, %r145;
	add.s32 	%r148, %r147, %r146;
	shl.b32 	%r149, %r148, 2;
	add.s32 	%r20, %r53, %r149;
	mov.f32 	%f531, 0f00000000;
	mov.f32 	%f532, %f531;
	mov.f32 	%f533, %f531;
	mov.f32 	%f534, %f531;
	mov.f32 	%f621, %f531;
	mov.f32 	%f622, %f531;
	mov.f32 	%f537, %f531;
	mov.f32 	%f538, %f531;
	mov.f32 	%f539, %f531;
	mov.f32 	%f540, %f531;
	mov.f32 	%f623, %f531;
	mov.f32 	%f624, %f531;
	mov.f32 	%f543, %f531;
	mov.f32 	%f544, %f531;
	mov.f32 	%f545, %f531;
	mov.f32 	%f546, %f531;
	mov.f32 	%f625, %f531;
	mov.f32 	%f626, %f531;
	mov.f32 	%f549, %f531;
	mov.f32 	%f550, %f531;
	mov.f32 	%f551, %f531;
	mov.f32 	%f552, %f531;
	mov.f32 	%f627, %f531;
	mov.f32 	%f628, %f531;
	mov.f32 	%f555, %f531;
	mov.f32 	%f556, %f531;
	mov.f32 	%f557, %f531;
	mov.f32 	%f558, %f531;
	mov.f32 	%f629, %f531;
	mov.f32 	%f630, %f531;
	mov.f32 	%f561, %f531;
	mov.f32 	%f562, %f531;
	mov.f32 	%f563, %f531;
	mov.f32 	%f564, %f531;
	mov.f32 	%f631, %f531;
	mov.f32 	%f632, %f531;
	mov.f32 	%f567, %f531;
	mov.f32 	%f568, %f531;
	mov.f32 	%f569, %f531;
	mov.f32 	%f570, %f531;
	mov.f32 	%f633, %f531;
	mov.f32 	%f634, %f531;
	mov.f32 	%f573, %f531;
	mov.f32 	%f574, %f531;
	mov.f32 	%f575, %f531;
	mov.f32 	%f576, %f531;
	mov.f32 	%f635, %f531;
	mov.f32 	%f636, %f531;
	mov.f32 	%f579, %f531;
	mov.f32 	%f580, %f531;
	mov.f32 	%f581, %f531;
	mov.f32 	%f582, %f531;
	mov.f32 	%f637, %f531;
	mov.f32 	%f638, %f531;
	mov.f32 	%f585, %f531;
	mov.f32 	%f586, %f531;
	mov.f32 	%f587, %f531;
	mov.f32 	%f588, %f531;
	mov.f32 	%f639, %f531;
	mov.f32 	%f640, %f531;
	mov.f32 	%f591, %f531;
	mov.f32 	%f592, %f531;
	mov.f32 	%f593, %f531;
	mov.f32 	%f594, %f531;
	mov.f32 	%f641, %f531;
	mov.f32 	%f642, %f531;
	mov.f32 	%f597, %f531;
	mov.f32 	%f598, %f531;
	mov.f32 	%f599, %f531;
	mov.f32 	%f600, %f531;
	mov.f32 	%f643, %f531;
	mov.f32 	%f644, %f531;
	mov.f32 	%f603, %f531;
	mov.f32 	%f604, %f531;
	mov.f32 	%f605, %f531;
	mov.f32 	%f606, %f531;
	mov.f32 	%f645, %f531;
	mov.f32 	%f646, %f531;
	mov.f32 	%f609, %f531;
	mov.f32 	%f610, %f531;
	mov.f32 	%f611, %f531;
	mov.f32 	%f612, %f531;
	mov.f32 	%f647, %f531;
	mov.f32 	%f648, %f531;
	mov.f32 	%f615, %f531;
	mov.f32 	%f616, %f531;
	mov.f32 	%f617, %f531;
	mov.f32 	%f618, %f531;
	mov.f32 	%f649, %f531;
	mov.f32 	%f650, %f531;
$L__BB0_1:
	mov.u32 	%r150, %tid.x;
	setp.gt.u32 	%p2, %r150, 71;
	bar.sync 	0;
	@%p2 bra 	$L__BB0_3;
	ld.param.u64 	%rd36, [my_kernel_kernel0_param_0];
	mul.lo.s32 	%r152, %r150, 5;
	and.b32  	%r153, %r152, 7;
	selp.b32 	%r154, 6240, 0, %p1;
	mov.u32 	%r155, %ctaid.x;
	shr.u32 	%r156, %r155, 1;
	mad.lo.s32 	%r157, %r156, 37440, %r154;
	shl.b32 	%r158, %r246, 3;
	add.s32 	%r159, %r157, %r158;
	or.b32  	%r160, %r159, %r153;
	add.s32 	%r161, %r160, %r1;
	cvta.to.global.u64 	%rd5, %rd36;
	mul.wide.u32 	%rd6, %r161, 4;
	add.s64 	%rd7, %rd5, %rd6;
	ld.global.nc.f32 	%f272, [%rd7];
	st.shared.f32 	[%r2], %f272;
	add.s32 	%r162, %r152, 1;
	and.b32  	%r163, %r162, 7;
	or.b32  	%r164, %r159, %r163;
	add.s32 	%r165, %r164, %r3;
	mul.wide.u32 	%rd8, %r165, 4;
	add.s64 	%rd9, %rd5, %rd8;
	ld.global.nc.f32 	%f273, [%rd9];
	st.shared.f32 	[%r4+4], %f273;
	add.s32 	%r166, %r152, 2;
	and.b32  	%r167, %r166, 7;
	or.b32  	%r168, %r159, %r167;
	add.s32 	%r169, %r168, %r5;
	mul.wide.u32 	%rd10, %r169, 4;
	add.s64 	%rd11, %rd5, %rd10;
	ld.global.nc.f32 	%f274, [%rd11];
	st.shared.f32 	[%r6+8], %f274;
	add.s32 	%r170, %r152, 3;
	and.b32  	%r171, %r170, 7;
	or.b32  	%r172, %r159, %r171;
	add.s32 	%r173, %r172, %r7;
	mul.wide.u32 	%rd12, %r173, 4;
	add.s64 	%rd13, %rd5, %rd12;
	ld.global.nc.f32 	%f275, [%rd13];
	st.shared.f32 	[%r8+12], %f275;
	add.s32 	%r174, %r152, 4;
	and.b32  	%r175, %r174, 7;
	or.b32  	%r176, %r159, %r175;
	add.s32 	%r177, %r176, %r9;
	mul.wide.u32 	%rd14, %r177, 4;
	add.s64 	%rd15, %rd5, %rd14;
	ld.global.nc.f32 	%f276, [%rd15];
	st.shared.f32 	[%r10+16], %f276;
$L__BB0_3:
	setp.gt.u32 	%p3, %r150, 7;
	@%p3 bra 	$L__BB0_5;
	ld.param.u64 	%rd37, [my_kernel_kernel0_param_0];
	selp.b32 	%r178, 6240, 0, %p1;
	mov.u32 	%r179, %ctaid.x;
	shr.u32 	%r180, %r179, 1;
	mad.lo.s32 	%r181, %r180, 37440, %r178;
	shl.b32 	%r182, %r246, 3;
	add.s32 	%r183, %r181, %r182;
	add.s32 	%r184, %r183, %r11;
	cvta.to.global.u64 	%rd16, %rd37;
	mul.wide.u32 	%rd17, %r184, 4;
	add.s64 	%rd18, %rd16, %rd17;
	ld.global.nc.f32 	%f277, [%rd18];
	st.shared.f32 	[%r12+1280], %f277;
	mul.lo.s32 	%r185, %r150, 5;
	add.s32 	%r186, %r185, 1;
	and.b32  	%r187, %r186, 7;
	or.b32  	%r188, %r183, %r187;
	add.s32 	%r189, %r188, %r13;
	mul.wide.u32 	%rd19, %r189, 4;
	add.s64 	%rd20, %rd16, %rd19;
	ld.global.nc.f32 	%f278, [%rd20];
	st.shared.f32 	[%r14+1284], %f278;
	add.s32 	%r190, %r185, 2;
	and.b32  	%r191, %r190, 7;
	or.b32  	%r192, %r183, %r191;
	add.s32 	%r193, %r192, %r15;
	mul.wide.u32 	%rd21, %r193, 4;
	add.s64 	%rd22, %rd16, %rd21;
	ld.global.nc.f32 	%f279, [%rd22];
	st.shared.f32 	[%r16+1288], %f279;
	add.s32 	%r194, %r185, 3;
	and.b32  	%r195, %r194, 7;
	or.b32  	%r196, %r183, %r195;
	add.s32 	%r197, %r196, %r17;
	mul.wide.u32 	%rd23, %r197, 4;
	add.s64 	%rd24, %rd16, %rd23;
	ld.global.nc.f32 	%f280, [%rd24];
	st.shared.f32 	[%r18+1292], %f280;
	add.s32 	%r198, %r185, 4;
	and.b32  	%r199, %r198, 7;
	or.b32  	%r200, %r183, %r199;
	add.s32 	%r201, %r200, %r19;
	mul.wide.u32 	%rd25, %r201, 4;
	add.s64 	%rd26, %rd16, %rd25;
	ld.global.nc.f32 	%f281, [%rd26];
	st.shared.f32 	[%r20+1296], %f281;
$L__BB0_5:
	ld.param.u64 	%rd38, [my_kernel_kernel0_param_1];
	shl.b32 	%r204, %r246, 10;
	shl.b32 	%r206, %r150, 2;
	add.s32 	%r207, %r204, %r206;
	cvta.to.global.u64 	%rd27, %rd38;
	mul.wide.u32 	%rd28, %r207, 4;
	add.s64 	%rd29, %rd27, %rd28;
	ld.global.nc.v4.f32 	{%f282, %f283, %f284, %f285}, [%rd29];
	shl.b32 	%r208, %r150, 4;
	mov.u32 	%r209, _ZZ17my_kernel_kernel0E18placeholder_shared;
	add.s32 	%r210, %r209, %r208;
	st.shared.v4.f32 	[%r210], {%f282, %f283, %f284, %f285};
	ld.global.nc.v4.f32 	{%f286, %f287, %f288, %f289}, [%rd29+1024];
	st.shared.v4.f32 	[%r210+1024], {%f286, %f287, %f288, %f289};
	ld.global.nc.v4.f32 	{%f290, %f291, %f292, %f293}, [%rd29+2048];
	st.shared.v4.f32 	[%r210+2048], {%f290, %f291, %f292, %f293};
	ld.global.nc.v4.f32 	{%f294, %f295, %f296, %f297}, [%rd29+3072];
	st.shared.v4.f32 	[%r210+3072], {%f294, %f295, %f296, %f297};
	bar.sync 	0;
	mov.u32 	%r211, _ZZ17my_kernel_kernel0E18PaddedInput_shared;
	add.s32 	%r247, %r211, 224;
	mov.b32 	%r248, 4;
$L__BB0_6:
	ld.shared.f32 	%f298, [%r247+224];
	ld.shared.f32 	%f299, [%r247+192];
	ld.shared.f32 	%f300, [%r247+160];
	ld.shared.f32 	%f301, [%r247+128];
	ld.shared.f32 	%f302, [%r247+96];
	ld.shared.f32 	%f303, [%r247+64];
	ld.shared.f32 	%f304, [%r247+32];
	ld.shared.f32 	%f305, [%r247];
	ld.shared.f32 	%f306, [%r247+-32];
	ld.shared.f32 	%f307, [%r247+-64];
	ld.shared.f32 	%f308, [%r247+-96];
	ld.shared.f32 	%f309, [%r247+-128];
	ld.shared.f32 	%f310, [%r247+-160];
	ld.shared.f32 	%f311, [%r247+-192];
	ld.shared.f32 	%f312, [%r247+-224];
	mov.u32 	%r212, %tid.x;
	shl.b32 	%r213, %r212, 3;
	mov.u32 	%r214, _ZZ17my_kernel_kernel0E18placeholder_shared;
	add.s32 	%r215, %r214, %r213;
	add.s32 	%r216, %r215, %r248;
	ld.shared.f32 	%f313, [%r216+-4];
	fma.rn.f32 	%f650, %f312, %f313, %f650;
	fma.rn.f32 	%f648, %f311, %f313, %f648;
	fma.rn.f32 	%f646, %f310, %f313, %f646;
	fma.rn.f32 	%f644, %f309, %f313, %f644;
	fma.rn.f32 	%f642, %f308, %f313, %f642;
	fma.rn.f32 	%f640, %f307, %f313, %f640;
	fma.rn.f32 	%f638, %f306, %f313, %f638;
	fma.rn.f32 	%f636, %f305, %f313, %f636;
	fma.rn.f32 	%f634, %f304, %f313, %f634;
	fma.rn.f32 	%f632, %f303, %f313, %f632;
	fma.rn.f32 	%f630, %f302, %f313, %f630;
	fma.rn.f32 	%f628, %f301, %f313, %f628;
	fma.rn.f32 	%f626, %f300, %f313, %f626;
	fma.rn.f32 	%f624, %f299, %f313, %f624;
	fma.rn.f32 	%f622, %f298, %f313, %f622;
	ld.shared.f32 	%f314, [%r216];
	fma.rn.f32 	%f649, %f312, %f314, %f649;
	fma.rn.f32 	%f647, %f311, %f314, %f647;
	fma.rn.f32 	%f645, %f310, %f314, %f645;
	fma.rn.f32 	%f643, %f309, %f314, %f643;
	fma.rn.f32 	%f641, %f308, %f314, %f641;
	fma.rn.f32 	%f639, %f307, %f314, %f639;
	fma.rn.f32 	%f637, %f306, %f314, %f637;
	fma.rn.f32 	%f635, %f305, %f314, %f635;
	fma.rn.f32 	%f633, %f304, %f314, %f633;
	fma.rn.f32 	%f631, %f303, %f314, %f631;
	fma.rn.f32 	%f629, %f302, %f314, %f629;
	fma.rn.f32 	%f627, %f301, %f314, %f627;
	fma.rn.f32 	%f625, %f300, %f314, %f625;
	fma.rn.f32 	%f623, %f299, %f314, %f623;
	fma.rn.f32 	%f621, %f298, %f314, %f621;
	add.s32 	%r248, %r248, 512;
	add.s32 	%r247, %r247, 4;
	setp.ne.s32 	%p4, %r248, 4100;
	@%p4 bra 	$L__BB0_6;
	mov.b32 	%r249, 0;
$L__BB0_8:
	shl.b32 	%r218, %r249, 7;
	mov.u32 	%r219, %tid.x;
	shl.b32 	%r220, %r219, 1;
	add.s32 	%r221, %r218, %r220;
	shl.b32 	%r222, %r249, 2;
	mov.u32 	%r223, _ZZ17my_kernel_kernel0E18PaddedInput_shared;
	add.s32 	%r224, %r223, %r222;
	ld.shared.f32 	%f315, [%r224+928];
	ld.shared.f32 	%f316, [%r224+896];
	ld.shared.f32 	%f317, [%r224+864];
	ld.shared.f32 	%f318, [%r224+832];
	ld.shared.f32 	%f319, [%r224+800];
	ld.shared.f32 	%f320, [%r224+768];
	ld.shared.f32 	%f321, [%r224+736];
	ld.shared.f32 	%f322, [%r224+704];
	ld.shared.f32 	%f323, [%r224+672];
	ld.shared.f32 	%f324, [%r224+640];
	ld.shared.f32 	%f325, [%r224+608];
	ld.shared.f32 	%f326, [%r224+576];
	ld.shared.f32 	%f327, [%r224+544];
	ld.shared.f32 	%f328, [%r224+512];
	ld.shared.f32 	%f329, [%r224+480];
	shl.b32 	%r225, %r221, 2;
	mov.u32 	%r226, _ZZ17my_kernel_kernel0E18placeholder_shared;
	add.s32 	%r227, %r226, %r225;
	ld.shared.f32 	%f330, [%r227];
	fma.rn.f32 	%f618, %f329, %f330, %f618;
	fma.rn.f32 	%f612, %f328, %f330, %f612;
	fma.rn.f32 	%f606, %f327, %f330, %f606;
	fma.rn.f32 	%f600, %f326, %f330, %f600;
	fma.rn.f32 	%f594, %f325, %f330, %f594;
	fma.rn.f32 	%f588, %f324, %f330, %f588;
	fma.rn.f32 	%f582, %f323, %f330, %f582;
	fma.rn.f32 	%f576, %f322, %f330, %f576;
	fma.rn.f32 	%f570, %f321, %f330, %f570;
	fma.rn.f32 	%f564, %f320, %f330, %f564;
	fma.rn.f32 	%f558, %f319, %f330, %f558;
	fma.rn.f32 	%f552, %f318, %f330, %f552;
	fma.rn.f32 	%f546, %f317, %f330, %f546;
	fma.rn.f32 	%f540, %f316, %f330, %f540;
	fma.rn.f32 	%f534, %f315, %f330, %f534;
	ld.shared.f32 	%f331, [%r227+4];
	fma.rn.f32 	%f617, %f329, %f331, %f617;
	fma.rn.f32 	%f611, %f328, %f331, %f611;
	fma.rn.f32 	%f605, %f327, %f331, %f605;
	fma.rn.f32 	%f599, %f326, %f331, %f599;
	fma.rn.f32 	%f593, %f325, %f331, %f593;
	fma.rn.f32 	%f587, %f324, %f331, %f587;
	fma.rn.f32 	%f581, %f323, %f331, %f581;
	fma.rn.f32 	%f575, %f322, %f331, %f575;
	fma.rn.f32 	%f569, %f321, %f331, %f569;
	fma.rn.f32 	%f563, %f320, %f331, %f563;
	fma.rn.f32 	%f557, %f319, %f331, %f557;
	fma.rn.f32 	%f551, %f318, %f331, %f551;
	fma.rn.f32 	%f545, %f317, %f331, %f545;
	fma.rn.f32 	%f539, %f316, %f331, %f539;
	fma.rn.f32 	%f533, %f315, %f331, %f533;
	add.s32 	%r249, %r249, 1;
	setp.ne.s32 	%p5, %r249, 8;
	@%p5 bra 	$L__BB0_8;
	mov.b32 	%r250, 0;
$L__BB0_10:
	shl.b32 	%r229, %r250, 7;
	mov.u32 	%r230, %tid.x;
	shl.b32 	%r231, %r230, 1;
	add.s32 	%r232, %r229, %r231;
	shl.b32 	%r233, %r250, 2;
	mov.u32 	%r234, _ZZ17my_kernel_kernel0E18PaddedInput_shared;
	add.s32 	%r235, %r234, %r233;
	ld.shared.f32 	%f332, [%r235+1408];
	ld.shared.f32 	%f333, [%r235+1376];
	ld.shared.f32 	%f334, [%r235+1344];
	ld.shared.f32 	%f335, [%r235+1312];
	ld.shared.f32 	%f336, [%r235+1280];
	ld.shared.f32 	%f337, [%r235+1248];
	ld.shared.f32 	%f338, [%r235+1216];
	ld.shared.f32 	%f339, [%r235+1184];
	ld.shared.f32 	%f340, [%r235+1152];
	ld.shared.f32 	%f341, [%r235+1120];
	ld.shared.f32 	%f342, [%r235+1088];
	ld.shared.f32 	%f343, [%r235+1056];
	ld.shared.f32 	%f344, [%r235+1024];
	ld.shared.f32 	%f345, [%r235+992];
	ld.shared.f32 	%f346, [%r235+960];
	shl.b32 	%r236, %r232, 2;
	mov.u32 	%r237, _ZZ17my_kernel_kernel0E18placeholder_shared;
	add.s32 	%r238, %r237, %r236;
	ld.shared.f32 	%f347, [%r238];
	fma.rn.f32 	%f616, %f346, %f347, %f616;
	fma.rn.f32 	%f610, %f345, %f347, %f610;
	fma.rn.f32 	%f604, %f344, %f347, %f604;
	fma.rn.f32 	%f598, %f343, %f347, %f598;
	fma.rn.f32 	%f592, %f342, %f347, %f592;
	fma.rn.f32 	%f586, %f341, %f347, %f586;
	fma.rn.f32 	%f580, %f340, %f347, %f580;
	fma.rn.f32 	%f574, %f339, %f347, %f574;
	fma.rn.f32 	%f568, %f338, %f347, %f568;
	fma.rn.f32 	%f562, %f337, %f347, %f562;
	fma.rn.f32 	%f556, %f336, %f347, %f556;
	fma.rn.f32 	%f550, %f335, %f347, %f550;
	fma.rn.f32 	%f544, %f334, %f347, %f544;
	fma.rn.f32 	%f538, %f333, %f347, %f538;
	fma.rn.f32 	%f532, %f332, %f347, %f532;
	ld.shared.f32 	%f348, [%r238+4];
	fma.rn.f32 	%f615, %f346, %f348, %f615;
	fma.rn.f32 	%f609, %f345, %f348, %f609;
	fma.rn.f32 	%f603, %f344, %f348, %f603;
	fma.rn.f32 	%f597, %f343, %f348, %f597;
	fma.rn.f32 	%f591, %f342, %f348, %f591;
	fma.rn.f32 	%f585, %f341, %f348, %f585;
	fma.rn.f32 	%f579, %f340, %f348, %f579;
	fma.rn.f32 	%f573, %f339, %f348, %f573;
	fma.rn.f32 	%f567, %f338, %f348, %f567;
	fma.rn.f32 	%f561, %f337, %f348, %f561;
	fma.rn.f32 	%f555, %f336, %f348, %f555;
	fma.rn.f32 	%f549, %f335, %f348, %f549;
	fma.rn.f32 	%f543, %f334, %f348, %f543;
	fma.rn.f32 	%f537, %f333, %f348, %f537;
	fma.rn.f32 	%f531, %f332, %f348, %f531;
	add.s32 	%r250, %r250, 1;
	setp.ne.s32 	%p6, %r250, 8;
	@%p6 bra 	$L__BB0_10;
	add.s32 	%r246, %r246, 1;
	setp.ne.s32 	%p7, %r246, 52;
	@%p7 bra 	$L__BB0_1;
	ld.param.u64 	%rd40, [my_kernel_kernel0_param_3];
	ld.param.u64 	%rd39, [my_kernel_kernel0_param_2];
	cvta.to.global.u64 	%rd30, %rd39;
	cvta.to.global.u64 	%rd31, %rd40;
	mov.u32 	%r239, %ctaid.x;
	shr.u32 	%r240, %r239, 1;
	selp.b32 	%r241, 1920, 0, %p1;
	mad.lo.s32 	%r244, %r240, 11520, %r231;
	add.s32 	%r245, %r244, %r241;
	mul.wide.u32 	%rd32, %r231, 4;
	add.s64 	%rd33, %rd31, %rd32;
	ld.global.nc.f32 	%f349, [%rd33];
	add.f32 	%f350, %f650, %f349;
	max.f32 	%f351, %f350, 0f00000000;
	mul.wide.u32 	%rd34, %r245, 4;
	add.s64 	%rd35, %rd30, %rd34;
	st.global.f32 	[%rd35], %f351;
	add.f32 	%f352, %f648, %f349;
	max.f32 	%f353, %f352, 0f00000000;
	st.global.f32 	[%rd35+512], %f353;
	add.f32 	%f354, %f646, %f349;
	max.f32 	%f355, %f354, 0f00000000;
	st.global.f32 	[%rd35+1024], %f355;
	add.f32 	%f356, %f644, %f349;
	max.f32 	%f357, %f356, 0f00000000;
	st.global.f32 	[%rd35+1536], %f357;
	add.f32 	%f358, %f642, %f349;
	max.f32 	%f359, %f358, 0f00000000;
	st.global.f32 	[%rd35+2048], %f359;
	add.f32 	%f360, %f640, %f349;
	max.f32 	%f361, %f360, 0f00000000;
	st.global.f32 	[%rd35+2560], %f361;
	add.f32 	%f362, %f638, %f349;
	max.f32 	%f363, %f362, 0f00000000;
	st.global.f32 	[%rd35+3072], %f363;
	add.f32 	%f364, %f636, %f349;
	max.f32 	%f365, %f364, 0f00000000;
	st.global.f32 	[%rd35+3584], %f365;
	add.f32 	%f366, %f634, %f349;
	max.f32 	%f367, %f366, 0f00000000;
	st.global.f32 	[%rd35+4096], %f367;
	add.f32 	%f368, %f632, %f349;
	max.f32 	%f369, %f368, 0f00000000;
	st.global.f32 	[%rd35+4608], %f369;
	add.f32 	%f370, %f630, %f349;
	max.f32 	%f371, %f370, 0f00000000;
	st.global.f32 	[%rd35+5120], %f371;
	add.f32 	%f372, %f628, %f349;
	max.f32 	%f373, %f372, 0f00000000;
	st.global.f32 	[%rd35+5632], %f373;
	add.f32 	%f374, %f626, %f349;
	max.f32 	%f375, %f374, 0f00000000;
	st.global.f32 	[%rd35+6144], %f375;
	add.f32 	%f376, %f624, %f349;
	max.f32 	%f377, %f376, 0f00000000;
	st.global.f32 	[%rd35+6656], %f377;
	add.f32 	%f378, %f622, %f349;
	max.f32 	%f379, %f378, 0f00000000;
	st.global.f32 	[%rd35+7168], %f379;
	ld.global.nc.f32 	%f380, [%rd33+4];
	add.f32 	%f381, %f649, %f380;
	max.f32 	%f382, %f381, 0f00000000;
	st.global.f32 	[%rd35+4], %f382;
	add.f32 	%f383, %f647, %f380;
	max.f32 	%f384, %f383, 0f00000000;
	st.global.f32 	[%rd35+516], %f384;
	add.f32 	%f385, %f645, %f380;
	max.f32 	%f386, %f385, 0f00000000;
	st.global.f32 	[%rd35+1028], %f386;
	add.f32 	%f387, %f643, %f380;
	max.f32 	%f388, %f387, 0f00000000;
	st.global.f32 	[%rd35+1540], %f388;
	add.f32 	%f389, %f641, %f380;
	max.f32 	%f390, %f389, 0f00000000;
	st.global.f32 	[%rd35+2052], %f390;
	add.f32 	%f391, %f639, %f380;
	max.f32 	%f392, %f391, 0f00000000;
	st.global.f32 	[%rd35+2564], %f392;
	add.f32 	%f393, %f637, %f380;
	max.f32 	%f394, %f393, 0f00000000;
	st.global.f32 	[%rd35+3076], %f394;
	add.f32 	%f395, %f635, %f380;
	max.f32 	%f396, %f395, 0f00000000;
	st.global.f32 	[%rd35+3588], %f396;
	add.f32 	%f397, %f633, %f380;
	max.f32 	%f398, %f397, 0f00000000;
	st.global.f32 	[%rd35+4100], %f398;
	add.f32 	%f399, %f631, %f380;
	max.f32 	%f400, %f399, 0f00000000;
	st.global.f32 	[%rd35+4612], %f400;
	add.f32 	%f401, %f629, %f380;
	max.f32 	%f402, %f401, 0f00000000;
	st.global.f32 	[%rd35+5124], %f402;
	add.f32 	%f403, %f627, %f380;
	max.f32 	%f404, %f403, 0f00000000;
	st.global.f32 	[%rd35+5636], %f404;
	add.f32 	%f405, %f625, %f380;
	max.f32 	%f406, %f405, 0f00000000;
	st.global.f32 	[%rd35+6148], %f406;
	add.f32 	%f407, %f623, %f380;
	max.f32 	%f408, %f407, 0f00000000;
	st.global.f32 	[%rd35+6660], %f408;
	add.f32 	%f409, %f621, %f380;
	max.f32 	%f410, %f409, 0f00000000;
	st.global.f32 	[%rd35+7172], %f410;
	add.f32 	%f411, %f618, %f349;
	max.f32 	%f412, %f411, 0f00000000;
	st.global.f32 	[%rd35+15360], %f412;
	add.f32 	%f413, %f612, %f349;
	max.f32 	%f414, %f413, 0f00000000;
	st.global.f32 	[%rd35+15872], %f414;
	add.f32 	%f415, %f606, %f349;
	max.f32 	%f416, %f415, 0f00000000;
	st.global.f32 	[%rd35+16384], %f416;
	add.f32 	%f417, %f600, %f349;
	max.f32 	%f418, %f417, 0f00000000;
	st.global.f32 	[%rd35+16896], %f418;
	add.f32 	%f419, %f594, %f349;
	max.f32 	%f420, %f419, 0f00000000;
	st.global.f32 	[%rd35+17408], %f420;
	add.f32 	%f421, %f588, %f349;
	max.f32 	%f422, %f421, 0f00000000;
	st.global.f32 	[%rd35+17920], %f422;
	add.f32 	%f423, %f582, %f349;
	max.f32 	%f424, %f423, 0f00000000;
	st.global.f32 	[%rd35+18432], %f424;
	add.f32 	%f425, %f576, %f349;
	max.f32 	%f426, %f425, 0f00000000;
	st.global.f32 	[%rd35+18944], %f426;
	add.f32 	%f427, %f570, %f349;
	max.f32 	%f428, %f427, 0f00000000;
	st.global.f32 	[%rd35+19456], %f428;
	add.f32 	%f429, %f564, %f349;
	max.f32 	%f430, %f429, 0f00000000;
	st.global.f32 	[%rd35+19968], %f430;
	add.f32 	%f431, %f558, %f349;
	max.f32 	%f432, %f431, 0f00000000;
	st.global.f32 	[%rd35+20480], %f432;
	add.f32 	%f433, %f552, %f349;
	max.f32 	%f434, %f433, 0f00000000;
	st.global.f32 	[%rd35+20992], %f434;
	add.f32 	%f435, %f546, %f349;
	max.f32 	%f436, %f435, 0f00000000;
	st.global.f32 	[%rd35+21504], %f436;
	add.f32 	%f437, %f540, %f349;
	max.f32 	%f438, %f437, 0f00000000;
	st.global.f32 	[%rd35+22016], %f438;
	add.f32 	%f439, %f534, %f349;
	max.f32 	%f440, %f439, 0f00000000;
	st.global.f32 	[%rd35+22528], %f440;
	add.f32 	%f441, %f617, %f380;
	max.f32 	%f442, %f441, 0f00000000;
	st.global.f32 	[%rd35+15364], %f442;
	add.f32 	%f443, %f611, %f380;
	max.f32 	%f444, %f443, 0f00000000;
	st.global.f32 	[%rd35+15876], %f444;
	add.f32 	%f445, %f605, %f380;
	max.f32 	%f446, %f445, 0f00000000;
	st.global.f32 	[%rd35+16388], %f446;
	add.f32 	%f447, %f599, %f380;
	max.f32 	%f448, %f447, 0f00000000;
	st.global.f32 	[%rd35+16900], %f448;
	add.f32 	%f449, %f593, %f380;
	max.f32 	%f450, %f449, 0f00000000;
	st.global.f32 	[%rd35+17412], %f450;
	add.f32 	%f451, %f587, %f380;
	max.f32 	%f452, %f451, 0f00000000;
	st.global.f32 	[%rd35+17924], %f452;
	add.f32 	%f453, %f581, %f380;
	max.f32 	%f454, %f453, 0f00000000;
	st.global.f32 	[%rd35+18436], %f454;
	add.f32 	%f455, %f575, %f380;
	max.f32 	%f456, %f455, 0f00000000;
	st.global.f32 	[%rd35+18948], %f456;
	add.f32 	%f457, %f569, %f380;
	max.f32 	%f458, %f457, 0f00000000;
	st.global.f32 	[%rd35+19460], %f458;
	add.f32 	%f459, %f563, %f380;
	max.f32 	%f460, %f459, 0f00000000;
	st.global.f32 	[%rd35+19972], %f460;
	add.f32 	%f461, %f557, %f380;
	max.f32 	%f462, %f461, 0f00000000;
	st.global.f32 	[%rd35+20484], %f462;
	add.f32 	%f463, %f551, %f380;
	max.f32 	%f464, %f463, 0f00000000;
	st.global.f32 	[%rd35+20996], %f464;
	add.f32 	%f465, %f545, %f380;
	max.f32 	%f466, %f465, 0f00000000;
	st.global.f32 	[%rd35+21508], %f466;
	add.f32 	%f467, %f539, %f380;
	max.f32 	%f468, %f467, 0f00000000;
	st.global.f32 	[%rd35+22020], %f468;
	add.f32 	%f469, %f533, %f380;
	max.f32 	%f470, %f469, 0f00000000;
	st.global.f32 	[%rd35+22532], %f470;
	add.f32 	%f471, %f616, %f349;
	max.f32 	%f472, %f471, 0f00000000;
	st.global.f32 	[%rd35+30720], %f472;
	add.f32 	%f473, %f610, %f349;
	max.f32 	%f474, %f473, 0f00000000;
	st.global.f32 	[%rd35+31232], %f474;
	add.f32 	%f475, %f604, %f349;
	max.f32 	%f476, %f475, 0f00000000;
	st.global.f32 	[%rd35+31744], %f476;
	add.f32 	%f477, %f598, %f349;
	max.f32 	%f478, %f477, 0f00000000;
	st.global.f32 	[%rd35+32256], %f478;
	add.f32 	%f479, %f592, %f349;
	max.f32 	%f480, %f479, 0f00000000;
	st.global.f32 	[%rd35+32768], %f480;
	add.f32 	%f481, %f586, %f349;
	max.f32 	%f482, %f481, 0f00000000;
	st.global.f32 	[%rd35+33280], %f482;
	add.f32 	%f483, %f580, %f349;
	max.f32 	%f484, %f483, 0f00000000;
	st.global.f32 	[%rd35+33792], %f484;
	add.f32 	%f485, %f574, %f349;
	max.f32 	%f486, %f485, 0f00000000;
	st.global.f32 	[%rd35+34304], %f486;
	add.f32 	%f487, %f568, %f349;
	max.f32 	%f488, %f487, 0f00000000;
	st.global.f32 	[%rd35+34816], %f488;
	add.f32 	%f489, %f562, %f349;
	max.f32 	%f490, %f489, 0f00000000;
	st.global.f32 	[%rd35+35328], %f490;
	add.f32 	%f491, %f556, %f349;
	max.f32 	%f492, %f491, 0f00000000;
	st.global.f32 	[%rd35+35840], %f492;
	add.f32 	%f493, %f550, %f349;
	max.f32 	%f494, %f493, 0f00000000;
	st.global.f32 	[%rd35+36352], %f494;
	add.f32 	%f495, %f544, %f349;
	max.f32 	%f496, %f495, 0f00000000;
	st.global.f32 	[%rd35+36864], %f496;
	add.f32 	%f497, %f538, %f349;
	max.f32 	%f498, %f497, 0f00000000;
	st.global.f32 	[%rd35+37376], %f498;
	add.f32 	%f499, %f532, %f349;
	max.f32 	%f500, %f499, 0f00000000;
	st.global.f32 	[%rd35+37888], %f500;
	add.f32 	%f501, %f615, %f380;
	max.f32 	%f502, %f501, 0f00000000;
	st.global.f32 	[%rd35+30724], %f502;
	add.f32 	%f503, %f609, %f380;
	max.f32 	%f504, %f503, 0f00000000;
	st.global.f32 	[%rd35+31236], %f504;
	add.f32 	%f505, %f603, %f380;
	max.f32 	%f506, %f505, 0f00000000;
	st.global.f32 	[%rd35+31748], %f506;
	add.f32 	%f507, %f597, %f380;
	max.f32 	%f508, %f507, 0f00000000;
	st.global.f32 	[%rd35+32260], %f508;
	add.f32 	%f509, %f591, %f380;
	max.f32 	%f510, %f509, 0f00000000;
	st.global.f32 	[%rd35+32772], %f510;
	add.f32 	%f511, %f585, %f380;
	max.f32 	%f512, %f511, 0f00000000;
	st.global.f32 	[%rd35+33284], %f512;
	add.f32 	%f513, %f579, %f380;
	max.f32 	%f514, %f513, 0f00000000;
	st.global.f32 	[%rd35+33796], %f514;
	add.f32 	%f515, %f573, %f380;
	max.f32 	%f516, %f515, 0f00000000;
	st.global.f32 	[%rd35+34308], %f516;
	add.f32 	%f517, %f567, %f380;
	max.f32 	%f518, %f517, 0f00000000;
	st.global.f32 	[%rd35+34820], %f518;
	add.f32 	%f519, %f561, %f380;
	max.f32 	%f520, %f519, 0f00000000;
	st.global.f32 	[%rd35+35332], %f520;
	add.f32 	%f521, %f555, %f380;
	max.f32 	%f522, %f521, 0f00000000;
	st.global.f32 	[%rd35+35844], %f522;
	add.f32 	%f523, %f549, %f380;
	max.f32 	%f524, %f523, 0f00000000;
	st.global.f32 	[%rd35+36356], %f524;
	add.f32 	%f525, %f543, %f380;
	max.f32 	%f526, %f525, 0f00000000;
	st.global.f32 	[%rd35+36868], %f526;
	add.f32 	%f527, %f537, %f380;
	max.f32 	%f528, %f527, 0f00000000;
	st.global.f32 	[%rd35+37380], %f528;
	add.f32 	%f529, %f531, %f380;
	max.f32 	%f530, %f529, 0f00000000;
	st.global.f32 	[%rd35+37892], %f530;
	ret;

}


// ===== COMPILED SASS (sm_100) =====

	.target	sm_100

	.elftype	@"ET_EXEC"


//--------------------- .note.nv.tkinfo           --------------------------
	.section	.note.nv.tkinfo,"",@"SHT_NOTE"
	.sectionflags	@"SHF_NOTE_NV_TKINFO"
	.tkinfo
        /*0018*/ 	.word	0x00000002
        /*0030*/ 	.string	""
        /*0030*/ 	.string	"ptxas"
        /*0030*/ 	.string	"Cuda compilation tools, release 13.0, V13.0.88"
        /*0030*/ 	.string	"Build cuda_13.0.r13.0/compiler.36424714_0"
        /*0030*/ 	.string	"-arch sm_100 -m 64 "



//--------------------- .note.nv.cuinfo           --------------------------
	.section	.note.nv.cuinfo,"",@"SHT_NOTE"
	.sectionflags	@"SHF_NOTE_NV_CUINFO"
        /*0018*/ 	.short	0x0002
        /*001a*/ 	.short	0x0064
        /*001c*/ 	.short	0x0082
	.zero		2


//--------------------- .nv.info                  --------------------------
	.section	.nv.info,"",@"SHT_CUDA_INFO"
	.align	4


	//----- nvinfo : EIATTR_REGCOUNT
	.align		4
        /*0000*/ 	.byte	0x04, 0x2f
        /*0002*/ 	.short	(.L_1 - .L_0)
	.align		4
.L_0:
        /*0004*/ 	.word	index@(my_kernel_kernel0)
        /*0008*/ 	.word	0x000000a8


	//----- nvinfo : EIATTR_FRAME_SIZE
	.align		4
.L_1:
        /*000c*/ 	.byte	0x04, 0x11
        /*000e*/ 	.short	(.L_3 - .L_2)
	.align		4
.L_2:
        /*0010*/ 	.word	index@(my_kernel_kernel0)
        /*0014*/ 	.word	0x00000000


	//----- nvinfo : EIATTR_MIN_STACK_SIZE
	.align		4
.L_3:
        /*0018*/ 	.byte	0x04, 0x12
        /*001a*/ 	.short	(.L_5 - .L_4)
	.align		4
.L_4:
        /*001c*/ 	.word	index@(my_kernel_kernel0)
        /*0020*/ 	.word	0x00000000
.L_5:


//--------------------- .nv.compat                --------------------------
	.section	.nv.compat,"",@"SHT_CUDA_COMPAT_INFO"
	.align	4
        /*0000*/ 	.byte	0x02, 0x09, 0x00, 0x00, 0x02, 0x02, 0x01, 0x00, 0x02, 0x05, 0x05, 0x00, 0x03, 0x07, 0x01, 0x01
        /*0010*/ 	.byte	0x02, 0x03, 0x00, 0x00, 0x02, 0x06, 0x01, 0x00, 0x04, 0x0b, 0x08, 0x00, 0x09, 0x00, 0x00, 0x00
        /*0020*/ 	.byte	0x00, 0x00, 0x00, 0x00


//--------------------- .nv.info.my_kernel_kernel0 --------------------------
	.section	.nv.info.my_kernel_kernel0,"",@"SHT_CUDA_INFO"
	.sectionflags	@""
	.align	4


	//----- nvinfo : EIATTR_CUDA_API_VERSION
	.align		4
        /*0000*/ 	.byte	0x04, 0x37
        /*0002*/ 	.short	(.L_7 - .L_6)
.L_6:
        /*0004*/ 	.word	0x00000082


	//----- nvinfo : EIATTR_KPARAM_INFO
	.align		4
.L_7:
        /*0008*/ 	.byte	0x04, 0x17
        /*000a*/ 	.short	(.L_9 - .L_8)
.L_8:
        /*000c*/ 	.word	0x00000000
        /*0010*/ 	.short	0x0003
        /*0012*/ 	.short	0x0018
        /*0014*/ 	.byte	0x00, 0xf5, 0x21, 0x00


	//----- nvinfo : EIATTR_KPARAM_INFO
	.align		4
.L_9:
        /*0018*/ 	.byte	0x04, 0x17
        /*001a*/ 	.short	(.L_11 - .L_10)
.L_10:
        /*001c*/ 	.word	0x00000000
        /*0020*/ 	.short	0x0002
        /*0022*/ 	.short	0x0010
        /*0024*/ 	.byte	0x00, 0xf5, 0x21, 0x00


	//----- nvinfo : EIATTR_KPARAM_INFO
	.align		4
.L_11:
        /*0028*/ 	.byte	0x04, 0x17
        /*002a*/ 	.short	(.L_13 - .L_12)
.L_12:
        /*002c*/ 	.word	0x00000000
        /*0030*/ 	.short	0x0001
        /*0032*/ 	.short	0x0008
        /*0034*/ 	.byte	0x00, 0xf5, 0x21, 0x00


	//----- nvinfo : EIATTR_KPARAM_INFO
	.align		4
.L_13:
        /*0038*/ 	.byte	0x04, 0x17
        /*003a*/ 	.short	(.L_15 - .L_14)
.L_14:
        /*003c*/ 	.word	0x00000000
        /*0040*/ 	.short	0x0000
        /*0042*/ 	.short	0x0000
        /*0044*/ 	.byte	0x00, 0xf5, 0x21, 0x00


	//----- nvinfo : EIATTR_SPARSE_MMA_MASK
	.align		4
.L_15:
        /*0048*/ 	.byte	0x03, 0x50
        /*004a*/ 	.short	0x0000


	//----- nvinfo : EIATTR_MAXREG_COUNT
	.align		4
        /*004c*/ 	.byte	0x03, 0x1b
        /*004e*/ 	.short	0x00ff


	//----- nvinfo : EIATTR_NUM_BARRIERS
	.align		4
        /*0050*/ 	.byte	0x02, 0x4c
        /*0052*/ 	.byte	0x01
	.zero		1


	//----- nvinfo : EIATTR_MERCURY_ISA_VERSION
	.align		4
        /*0054*/ 	.byte	0x03, 0x5f
        /*0056*/ 	.short	0x0101


	//----- nvinfo : EIATTR_VRC_CTA_INIT_COUNT
	.align		4
        /*0058*/ 	.byte	0x02, 0x4a
	.zero		1
	.zero		1


	//----- nvinfo : EIATTR_EXIT_INSTR_OFFSETS
	.align		4
        /*005c*/ 	.byte	0x04, 0x1c
        /*005e*/ 	.short	(.L_17 - .L_16)


	//   ....[0]....
.L_16:
        /*0060*/ 	.word	0x00003dd0


	//----- nvinfo : EIATTR_CRS_STACK_SIZE
	.align		4
.L_17:
        /*0064*/ 	.byte	0x04, 0x1e
        /*0066*/ 	.short	(.L_19 - .L_18)
.L_18:
        /*0068*/ 	.word	0x00000000


	//----- nvinfo : EIATTR_CBANK_PARAM_SIZE
	.align		4
.L_19:
        /*006c*/ 	.byte	0x03, 0x19
        /*006e*/ 	.short	0x0020


	//----- nvinfo : EIATTR_PARAM_CBANK
	.align		4
        /*0070*/ 	.byte	0x04, 0x0a
        /*0072*/ 	.short	(.L_21 - .L_20)
	.align		4
.L_20:
        /*0074*/ 	.word	index@(.nv.constant0.my_kernel_kernel0)
        /*0078*/ 	.short	0x0380
        /*007a*/ 	.short	0x0020


	//----- nvinfo : EIATTR_SW_WAR
	.align		4
.L_21:
        /*007c*/ 	.byte	0x04, 0x36
        /*007e*/ 	.short	(.L_23 - .L_22)
.L_22:
        /*0080*/ 	.word	0x00000008
.L_23:


//--------------------- .nv.callgraph             --------------------------
	.section	.nv.callgraph,"",@"SHT_CUDA_CALLGRAPH"
	.align	4
	.sectionentsize	8
	.align		4
        /*0000*/ 	.word	0x00000000
	.align		4
        /*0004*/ 	.word	0xffffffff
	.align		4
        /*0008*/ 	.word	0x00000000
	.align		4
        /*000c*/ 	.word	0xfffffffe
	.align		4
        /*0010*/ 	.word	0x00000000
	.align		4
        /*0014*/ 	.word	0xfffffffd
	.align		4
        /*0018*/ 	.word	0x00000000
	.align		4
        /*001c*/ 	.word	0xfffffffc


//--------------------- .text.my_kernel_kernel0   --------------------------
	.section	.text.my_kernel_kernel0,"ax",@progbits
	.align	128
        .global         my_kernel_kernel0
        .type           my_kernel_kernel0,@function
        .size           my_kernel_kernel0,(.L_x_9 - my_kernel_kernel0)
        .other          my_kernel_kernel0,@"STO_CUDA_ENTRY STV_DEFAULT"
my_kernel_kernel0:
.text.my_kernel_kernel0:
[----:B------:R-:W0:Y:S01]  /*0000*/  LDC R1, c[0x0][0x37c] ;  /* 0x0000df00ff017b82 */ /* 0x000e220000000800 */
[----:B------:R-:W1:Y:S07]  /*0010*/  S2R R19, SR_TID.X ;  /* 0x0000000000137919 */ /* 0x000e6e0000002100 */
[----:B------:R-:W2:Y:S01]  /*0020*/  S2UR UR5, SR_CgaCtaId ;  /* 0x00000000000579c3 */ /* 0x000ea20000008800 */
[----:B------:R-:W-:Y:S01]  /*0030*/  HFMA2 R118, -RZ, RZ, 0.1484375, 2.47955322265625e-05 ;  /* 0x30c001a0ff767431 */ /* 0x000fe200000001ff */
[----:B------:R-:W-:Y:S01]  /*0040*/  UMOV UR4, 0x400 ;  /* 0x0000040000047882 */ /* 0x000fe20000000000 */
[----:B------:R-:W3:Y:S01]  /*0050*/  S2R R5, SR_CTAID.X ;  /* 0x0000000000057919 */ /* 0x000ee20000002500 */
[----:B------:R-:W-:Y:S01]  /*0060*/  HFMA2 R161, -RZ, RZ, 0, 0 ;  /* 0x00000000ffa17431 */ /* 0x000fe200000001ff */
[----:B------:R-:W-:Y:S01]  /*0070*/  CS2R R116, SRZ ;  /* 0x0000000000747805 */ /* 0x000fe2000001ff00 */
[----:B------:R-:W-:Y:S01]  /*0080*/  HFMA2 R159, -RZ, RZ, 0, 0 ;  /* 0x00000000ff9f7431 */ /* 0x000fe200000001ff */
[----:B------:R-:W-:Y:S01]  /*0090*/  CS2R R114, SRZ ;  /* 0x0000000000727805 */ /* 0x000fe2000001ff00 */
[----:B------:R-:W-:Y:S01]  /*00a0*/  HFMA2 R153, -RZ, RZ, 0, 0 ;  /* 0x00000000ff997431 */ /* 0x000fe200000001ff */
[----:B------:R-:W-:Y:S01]  /*00b0*/  MOV R121, RZ ;  /* 0x000000ff00797202 */ /* 0x000fe20000000f00 */
[----:B------:R-:W-:Y:S01]  /*00c0*/  HFMA2 R149, -RZ, RZ, 0, 0 ;  /* 0x00000000ff957431 */ /* 0x000fe200000001ff */
[----:B------:R-:W-:Y:S01]  /*00d0*/  CS2R R112, SRZ ;  /* 0x0000000000707805 */ /* 0x000fe2000001ff00 */
[----:B------:R-:W-:Y:S01]  /*00e0*/  IMAD.MOV.U32 R119, RZ, RZ, RZ ;  /* 0x000000ffff777224 */ /* 0x000fe200078e00ff */
[----:B------:R-:W-:-:S02]  /*00f0*/  CS2R R110, SRZ ;  /* 0x00000000006e7805 */ /* 0x000fc4000001ff00 */
[----:B------:R-:W-:Y:S02]  /*0100*/  CS2R R108, SRZ ;  /* 0x00000000006c7805 */ /* 0x000fe4000001ff00 */
[----:B------:R-:W-:Y:S02]  /*0110*/  CS2R R84, SRZ ;  /* 0x0000000000547805 */ /* 0x000fe4000001ff00 */
[----:B------:R-:W-:Y:S02]  /*0120*/  CS2R R72, SRZ ;  /* 0x0000000000487805 */ /* 0x000fe4000001ff00 */
[----:B------:R-:W-:Y:S02]  /*0130*/  CS2R R106, SRZ ;  /* 0x00000000006a7805 */ /* 0x000fe4000001ff00 */
[----:B------:R-:W-:Y:S02]  /*0140*/  CS2R R104, SRZ ;  /* 0x0000000000687805 */ /* 0x000fe4000001ff00 */
[----:B------:R-:W-:-:S02]  /*0150*/  CS2R R82, SRZ ;  /* 0x0000000000527805 */ /* 0x000fc4000001ff00 */
[----:B------:R-:W-:Y:S02]  /*0160*/  CS2R R70, SRZ ;  /* 0x0000000000467805 */ /* 0x000fe4000001ff00 */
[----:B------:R-:W-:Y:S02]  /*0170*/  CS2R R102, SRZ ;  /* 0x0000000000667805 */ /* 0x000fe4000001ff00 */
[----:B------:R-:W-:Y:S02]  /*0180*/  CS2R R100, SRZ ;  /* 0x0000000000647805 */ /* 0x000fe4000001ff00 */
[----:B------:R-:W-:Y:S01]  /*0190*/  CS2R R80, SRZ ;  /* 0x0000000000507805 */ /* 0x000fe2000001ff00 */
[----:B--2---:R-:W-:Y:S01]  /*01a0*/  ULEA UR4, UR5, UR4, 0x18 ;  /* 0x0000000405047291 */ /* 0x004fe2000f8ec0ff */
[----:B------:R-:W-:Y:S02]  /*01b0*/  CS2R R68, SRZ ;  /* 0x0000000000447805 */ /* 0x000fe4000001ff00 */
[----:B------:R-:W-:-:S02]  /*01c0*/  CS2R R98, SRZ ;  /* 0x0000000000627805 */ /* 0x000fc4000001ff00 */
[----:B------:R-:W-:Y:S02]  /*01d0*/  CS2R R96, SRZ ;  /* 0x0000000000607805 */ /* 0x000fe4000001ff00 */
[----:B------:R-:W-:Y:S02]  /*01e0*/  CS2R R78, SRZ ;  /* 0x00000000004e7805 */ /* 0x000fe4000001ff00 */
[----:B------:R-:W-:Y:S02]  /*01f0*/  CS2R R94, SRZ ;  /* 0x00000000005e7805 */ /* 0x000fe4000001ff00 */
[----:B------:R-:W-:Y:S01]  /*0200*/  CS2R R92, SRZ ;  /* 0x00000000005c7805 */ /* 0x000fe2000001ff00 */
[----:B-1----:R-:W-:Y:S01]  /*0210*/  IMAD R19, R19, 0x5, RZ ;  /* 0x0000000513137824 */ /* 0x002fe200078e02ff */
[----:B------:R-:W-:Y:S02]  /*0220*/  CS2R R76, SRZ ;  /* 0x00000000004c7805 */ /* 0x000fe4000001ff00 */
[----:B------:R-:W-:-:S02]  /*0230*/  CS2R R90, SRZ ;  /* 0x00000000005a7805 */ /* 0x000fc4000001ff00 */
[----:B------:R-:W-:Y:S01]  /*0240*/  CS2R R88, SRZ ;  /* 0x0000000000587805 */ /* 0x000fe2000001ff00 */
[C---:B------:R-:W-:Y:S01]  /*0250*/  VIADD R17, R19.reuse, 0x142 ;  /* 0x0000014213117836 */ /* 0x040fe20000000000 */
[C---:B------:R-:W-:Y:S01]  /*0260*/  IADD3 R8, PT, PT, R19.reuse, 0x140, RZ ;  /* 0x0000014013087810 */ /* 0x040fe20007ffe0ff */
[C---:B------:R-:W-:Y:S01]  /*0270*/  VIADD R13, R19.reuse, 0x144 ;  /* 0x00000144130d7836 */ /* 0x040fe20000000000 */
[----:B------:R-:W-:Y:S01]  /*0280*/  SHF.R.U32.HI R3, RZ, 0x3, R19 ;  /* 0x00000003ff037819 */ /* 0x000fe20000011613 */
[----:B------:R-:W-:Y:S01]  /*0290*/  VIADD R29, R19, 0x3 ;  /* 0x00000003131d7836 */ /* 0x000fe20000000000 */
[----:B------:R-:W-:Y:S02]  /*02a0*/  LOP3.LUT R0, R8, 0xffff, RZ, 0xc0, !PT ;  /* 0x0000ffff08007812 */ /* 0x000fe400078ec0ff */
[----:B------:R-:W-:Y:S02]  /*02b0*/  CS2R R74, SRZ ;  /* 0x00000000004a7805 */ /* 0x000fe4000001ff00 */
[C---:B------:R-:W-:Y:S01]  /*02c0*/  LOP3.LUT R2, R3.reuse, 0xffff, RZ, 0xc0, !PT ;  /* 0x0000ffff03027812 */ /* 0x040fe200078ec0ff */
[----:B------:R-:W-:Y:S01]  /*02d0*/  VIADD R14, R3, 0x28 ;  /* 0x00000028030e7836 */ /* 0x000fe20000000000 */
[C---:B------:R-:W-:Y:S01]  /*02e0*/  IADD3 R9, PT, PT, R19.reuse, 0x141, RZ ;  /* 0x0000014113097810 */ /* 0x040fe20007ffe0ff */
[----:B------:R-:W-:Y:S01]  /*02f0*/  IMAD R0, R0, 0x4445, RZ ;  /* 0x0000444500007824 */ /* 0x000fe200078e02ff */
[----:B------:R-:W-:Y:S01]  /*0300*/  IADD3 R15, PT, PT, R19, 0x143, RZ ;  /* 0x00000143130f7810 */ /* 0x000fe20007ffe0ff */
[----:B------:R-:W-:Y:S01]  /*0310*/  IMAD R2, R2, 0x1112, RZ ;  /* 0x0000111202027824 */ /* 0x000fe200078e02ff */
[----:B------:R-:W-:Y:S01]  /*0320*/  LOP3.LUT R7, R13, 0xffff, RZ, 0xc0, !PT ;  /* 0x0000ffff0d077812 */ /* 0x000fe200078ec0ff */
[----:B------:R-:W-:Y:S01]  /*0330*/  IMAD.MOV.U32 R165, RZ, RZ, RZ ;  /* 0x000000ffffa57224 */ /* 0x000fe200078e00ff */
[----:B------:R-:W-:Y:S01]  /*0340*/  SHF.R.U32.HI R0, RZ, 0x15, R0 ;  /* 0x00000015ff007819 */ /* 0x000fe20000011600 */
[----:B------:R-:W-:Y:S01]  /*0350*/  IMAD.MOV.U32 R155, RZ, RZ, RZ ;  /* 0x000000ffff9b7224 */ /* 0x000fe200078e00ff */
[----:B------:R-:W-:Y:S01]  /*0360*/  IADD3 R23, PT, PT, R19, 0x2, RZ ;  /* 0x0000000213177810 */ /* 0x000fe20007ffe0ff */
[----:B------:R-:W-:Y:S01]  /*0370*/  IMAD R10, R7, 0x4445, RZ ;  /* 0x00004445070a7824 */ /* 0x000fe200078e02ff */
[----:B------:R-:W-:Y:S01]  /*0380*/  PRMT R6, R0, 0x9910, RZ ;  /* 0x0000991000067816 */ /* 0x000fe200000000ff */
[----:B------:R-:W-:Y:S01]  /*0390*/  IMAD.MOV.U32 R147, RZ, RZ, RZ ;  /* 0x000000ffff937224 */ /* 0x000fe200078e00ff */
[----:B------:R-:W-:-:S02]  /*03a0*/  SHF.R.U32.HI R0, RZ, 0x10, R2 ;  /* 0x00000010ff007819 */ /* 0x000fc40000011602 */
[----:B------:R-:W-:Y:S02]  /*03b0*/  CS2R R130, SRZ ;  /* 0x0000000000827805 */ /* 0x000fe4000001ff00 */
[----:B---3--:R-:W-:Y:S02]  /*03c0*/  LOP3.LUT R2, R5, 0x1, RZ, 0xc0, !PT ;  /* 0x0000000105027812 */ /* 0x008fe400078ec0ff */
[----:B------:R-:W-:Y:S02]  /*03d0*/  CS2R R132, SRZ ;  /* 0x0000000000847805 */ /* 0x000fe4000001ff00 */
[----:B------:R-:W-:Y:S01]  /*03e0*/  PRMT R4, R0, 0x9910, RZ ;  /* 0x0000991000047816 */ /* 0x000fe200000000ff */
[----:B------:R-:W-:Y:S01]  /*03f0*/  IMAD R0, R6, 0x78, RZ ;  /* 0x0000007806007824 */ /* 0x000fe200078e02ff */
[----:B------:R-:W-:Y:S01]  /*0400*/  ISETP.NE.U32.AND P0, PT, R2, 0x1, PT ;  /* 0x000000010200780c */ /* 0x000fe20003f05070 */
[----:B------:R-:W-:Y:S01]  /*0410*/  IMAD R6, R6, 0x30c0, RZ ;  /* 0x000030c006067824 */ /* 0x000fe200078e02ff */
[----:B------:R-:W-:Y:S01]  /*0420*/  LOP3.LUT R2, R9, 0xffff, RZ, 0xc0, !PT ;  /* 0x0000ffff09027812 */ /* 0x000fe200078ec0ff */
[----:B------:R-:W-:Y:S01]  /*0430*/  IMAD R4, R4, 0xf, RZ ;  /* 0x0000000f04047824 */ /* 0x000fe200078e02ff */
[----:B------:R-:W-:Y:S01]  /*0440*/  IADD3 R32, PT, PT, R19, 0x4, RZ ;  /* 0x0000000413207810 */ /* 0x000fe20007ffe0ff */
[----:B------:R-:W-:Y:S01]  /*0450*/  IMAD.MOV R0, RZ, RZ, -R0 ;  /* 0x000000ffff007224 */ /* 0x000fe200078e0a00 */
[----:B------:R-:W-:Y:S01]  /*0460*/  LOP3.LUT R30, R29, 0x7, RZ, 0xc0, !PT ;  /* 0x000000071d1e7812 */ /* 0x000fe200078ec0ff */
[----:B------:R-:W-:Y:S01]  /*0470*/  IMAD.MOV R4, RZ, RZ, -R4 ;  /* 0x000000ffff047224 */ /* 0x000fe200078e0a04 */
[----:B------:R-:W-:Y:S01]  /*0480*/  LOP3.LUT R21, R32, 0xffff, RZ, 0xc0, !PT ;  /* 0x0000ffff20157812 */ /* 0x000fe200078ec0ff */
[----:B------:R-:W1:Y:S01]  /*0490*/  LDCU.64 UR8, c[0x0][0x358] ;  /* 0x00006b00ff0877ac */ /* 0x000e620008000a00 */
[----:B------:R-:W-:Y:S01]  /*04a0*/  PRMT R5, R0, 0x7710, RZ ;  /* 0x0000771000057816 */ /* 0x000fe200000000ff */
[----:B------:R-:W-:Y:S01]  /*04b0*/  IMAD.IADD R30, R19, 0x1, R30 ;  /* 0x00000001131e7824 */ /* 0x000fe200078e021e */
[----:B------:R-:W-:Y:S01]  /*04c0*/  PRMT R16, R4, 0x7710, RZ ;  /* 0x0000771004107816 */ /* 0x000fe200000000ff */
[----:B------:R-:W-:Y:S01]  /*04d0*/  IMAD R24, R21, 0x4445, RZ ;  /* 0x0000444515187824 */ /* 0x000fe200078e02ff */
[----:B------:R-:W-:-:S02]  /*04e0*/  LOP3.LUT R4, R17, 0xffff, RZ, 0xc0, !PT ;  /* 0x0000ffff11047812 */ /* 0x000fc400078ec0ff */
[----:B------:R-:W-:Y:S01]  /*04f0*/  IADD3 R8, PT, PT, R8, R5, RZ ;  /* 0x0000000508087210 */ /* 0x000fe20007ffe0ff */
[----:B------:R-:W-:Y:S01]  /*0500*/  IMAD R5, R2, 0x4445, RZ ;  /* 0x0000444502057824 */ /* 0x000fe200078e02ff */
[----:B------:R-:W-:Y:S01]  /*0510*/  IADD3 R16, PT, PT, R3, R16, RZ ;  /* 0x0000001003107210 */ /* 0x000fe20007ffe0ff */
[----:B------:R-:W-:Y:S01]  /*0520*/  IMAD R4, R4, 0x4445, RZ ;  /* 0x0000444504047824 */ /* 0x000fe200078e02ff */
[----:B------:R-:W-:Y:S02]  /*0530*/  LOP3.LUT R3, R15, 0xffff, RZ, 0xc0, !PT ;  /* 0x0000ffff0f037812 */ /* 0x000fe400078ec0ff */
[----:B------:R-:W-:Y:S02]  /*0540*/  LOP3.LUT R2, R14, 0xffff, RZ, 0xc0, !PT ;  /* 0x0000ffff0e027812 */ /* 0x000fe400078ec0ff */
[----:B------:R-:W-:Y:S01]  /*0550*/  SHF.R.U32.HI R5, RZ, 0x15, R5 ;  /* 0x00000015ff057819 */ /* 0x000fe20000011605 */
[----:B------:R-:W-:Y:S01]  /*0560*/  IMAD R3, R3, 0x4445, RZ ;  /* 0x0000444503037824 */ /* 0x000fe200078e02ff */
[----:B------:R-:W-:Y:S01]  /*0570*/  SHF.R.U32.HI R4, RZ, 0x15, R4 ;  /* 0x00000015ff047819 */ /* 0x000fe20000011604 */
[----:B------:R-:W-:Y:S01]  /*0580*/  IMAD R7, R2, 0x1112, RZ ;  /* 0x0000111202077824 */ /* 0x000fe200078e02ff */
[----:B------:R-:W-:-:S02]  /*0590*/  PRMT R11, R5, 0x9910, RZ ;  /* 0x00009910050b7816 */ /* 0x000fc400000000ff */
[----:B------:R-:W-:Y:S02]  /*05a0*/  PRMT R12, R4, 0x9910, RZ ;  /* 0x00009910040c7816 */ /* 0x000fe400000000ff */
[----:B------:R-:W-:Y:S02]  /*05b0*/  SHF.R.U32.HI R3, RZ, 0x15, R3 ;  /* 0x00000015ff037819 */ /* 0x000fe40000011603 */
[----:B------:R-:W-:Y:S02]  /*05c0*/  SHF.R.U32.HI R2, RZ, 0x15, R10 ;  /* 0x00000015ff027819 */ /* 0x000fe4000001160a */
[----:B------:R-:W-:Y:S01]  /*05d0*/  MOV R10, R11 ;  /* 0x0000000b000a7202 */ /* 0x000fe20000000f00 */
[----:B------:R-:W-:Y:S01]  /*05e0*/  IMAD.MOV.U32 R11, RZ, RZ, R12 ;  /* 0x000000ffff0b7224 */ /* 0x000fe200078e000c */
[----:B------:R-:W-:Y:S02]  /*05f0*/  SHF.R.U32.HI R7, RZ, 0x10, R7 ;  /* 0x00000010ff077819 */ /* 0x000fe40000011607 */
[----:B------:R-:W-:Y:S01]  /*0600*/  PRMT R18, R3, 0x9910, RZ ;  /* 0x0000991003127816 */ /* 0x000fe200000000ff */
[----:B------:R-:W-:Y:S01]  /*0610*/  IMAD R10, R10, 0x78, RZ ;  /* 0x000000780a0a7824 */ /* 0x000fe200078e02ff */
[----:B------:R-:W-:-:S02]  /*0620*/  PRMT R20, R2, 0x9910, RZ ;  /* 0x0000991002147816 */ /* 0x000fc400000000ff */
[----:B------:R-:W-:Y:S01]  /*0630*/  PRMT R12, R7, 0x9910, RZ ;  /* 0x00009910070c7816 */ /* 0x000fe200000000ff */
[----:B------:R-:W-:Y:S01]  /*0640*/  IMAD R7, R11, 0x78, RZ ;  /* 0x000000780b077824 */ /* 0x000fe200078e02ff */
[----:B------:R-:W-:Y:S01]  /*0650*/  MOV R11, R18 ;  /* 0x00000012000b7202 */ /* 0x000fe20000000f00 */
[----:B------:R-:W-:Y:S01]  /*0660*/  IMAD.MOV R36, RZ, RZ, -R10 ;  /* 0x000000ffff247224 */ /* 0x000fe200078e0a0a */
[----:B------:R-:W-:Y:S02]  /*0670*/  MOV R18, R20 ;  /* 0x0000001400127202 */ /* 0x000fe40000000f00 */
[----:B------:R-:W-:Y:S01]  /*0680*/  IADD3 R7, PT, PT, RZ, -R7, RZ ;  /* 0x80000007ff077210 */ /* 0x000fe20007ffe0ff */
[----:B------:R-:W-:Y:S01]  /*0690*/  IMAD R10, R11, 0x78, RZ ;  /* 0x000000780b0a7824 */ /* 0x000fe200078e02ff */
[----:B------:R-:W-:Y:S01]  /*06a0*/  PRMT R36, R36, 0x7710, RZ ;  /* 0x0000771024247816 */ /* 0x000fe200000000ff */
[----:B------:R-:W-:Y:S01]  /*06b0*/  IMAD R11, R18, 0x78, RZ ;  /* 0x00000078120b7824 */ /* 0x000fe200078e02ff */
[----:B------:R-:W-:Y:S01]  /*06c0*/  PRMT R18, R7, 0x7710, RZ ;  /* 0x0000771007127816 */ /* 0x000fe200000000ff */
[----:B------:R-:W-:Y:S01]  /*06d0*/  IMAD R7, R12, 0xf, RZ ;  /* 0x0000000f0c077824 */ /* 0x000fe200078e02ff */
[----:B------:R-:W-:Y:S01]  /*06e0*/  IADD3 R36, PT, PT, R9, R36, RZ ;  /* 0x0000002409247210 */ /* 0x000fe20007ffe0ff */
[----:B------:R-:W-:Y:S01]  /*06f0*/  IMAD.MOV R10, RZ, RZ, -R10 ;  /* 0x000000ffff0a7224 */ /* 0x000fe200078e0a0a */
[----:B------:R-:W-:Y:S01]  /*0700*/  IADD3 R17, PT, PT, R17, R18, RZ ;  /* 0x0000001211117210 */ /* 0x000fe20007ffe0ff */
[----:B------:R-:W-:Y:S01]  /*0710*/  IMAD.MOV R7, RZ, RZ, -R7 ;  /* 0x000000ffff077224 */ /* 0x000fe200078e0a07 */
[----:B------:R-:W-:-:S02]  /*0720*/  IADD3 R18, PT, PT, R19, 0x1, RZ ;  /* 0x0000000113127810 */ /* 0x000fc40007ffe0ff */
[----:B------:R-:W-:Y:S02]  /*0730*/  IADD3 R11, PT, PT, RZ, -R11, RZ ;  /* 0x8000000bff0b7210 */ /* 0x000fe40007ffe0ff */
[----:B------:R-:W-:Y:S02]  /*0740*/  PRMT R7, R7, 0x7710, RZ ;  /* 0x0000771007077816 */ /* 0x000fe400000000ff */
[----:B------:R-:W-:Y:S02]  /*0750*/  LOP3.LUT R9, R18, 0xffff, RZ, 0xc0, !PT ;  /* 0x0000ffff12097812 */ /* 0x000fe400078ec0ff */
[----:B------:R-:W-:Y:S02]  /*0760*/  IADD3 R14, PT, PT, R14, R7, RZ ;  /* 0x000000070e0e7210 */ /* 0x000fe40007ffe0ff */
[----:B------:R-:W-:Y:S01]  /*0770*/  LOP3.LUT R7, R19, 0xffff, RZ, 0xc0, !PT ;  /* 0x0000ffff13077812 */ /* 0x000fe200078ec0ff */
[----:B------:R-:W-:Y:S01]  /*0780*/  IMAD R9, R9, 0x4445, RZ ;  /* 0x0000444509097824 */ /* 0x000fe200078e02ff */
[----:B------:R-:W-:-:S02]  /*0790*/  PRMT R12, R11, 0x7710, RZ ;  /* 0x000077100b0c7816 */ /* 0x000fc400000000ff */
[----:B------:R-:W-:Y:S01]  /*07a0*/  SHF.R.U32.HI R20, RZ, 0x3, R18 ;  /* 0x00000003ff147819 */ /* 0x000fe20000011612 */
[----:B------:R-:W-:Y:S01]  /*07b0*/  IMAD R35, R7, 0x2223, RZ ;  /* 0x0000222307237824 */ /* 0x000fe200078e02ff */
[----:B------:R-:W-:Y:S01]  /*07c0*/  LOP3.LUT R7, R23, 0xffff, RZ, 0xc0, !PT ;  /* 0x0000ffff17077812 */ /* 0x000fe200078ec0ff */
[----:B------:R-:W-:Y:S01]  /*07d0*/  IMAD.IADD R13, R13, 0x1, R12 ;  /* 0x000000010d0d7824 */ /* 0x000fe200078e020c */
[----:B------:R-:W-:Y:S02]  /*07e0*/  SHF.R.U32.HI R9, RZ, 0x15, R9 ;  /* 0x00000015ff097819 */ /* 0x000fe40000011609 */
[----:B------:R-:W-:Y:S01]  /*07f0*/  LOP3.LUT R11, R29, 0xffff, RZ, 0xc0, !PT ;  /* 0x0000ffff1d0b7812 */ /* 0x000fe200078ec0ff */
[----:B------:R-:W-:Y:S01]  /*0800*/  IMAD R12, R7, 0x4445, RZ ;  /* 0x00004445070c7824 */ /* 0x000fe200078e02ff */
[----:B------:R-:W-:Y:S02]  /*0810*/  PRMT R22, R9, 0x9910, RZ ;  /* 0x0000991009167816 */ /* 0x000fe400000000ff */
[----:B------:R-:W-:Y:S01]  /*0820*/  LOP3.LUT R7, R20, 0xffff, RZ, 0xc0, !PT ;  /* 0x0000ffff14077812 */ /* 0x000fe200078ec0ff */
[----:B------:R-:W-:Y:S01]  /*0830*/  IMAD R11, R11, 0x4445, RZ ;  /* 0x000044450b0b7824 */ /* 0x000fe200078e02ff */
[----:B------:R-:W-:Y:S01]  /*0840*/  SHF.R.U32.HI R12, RZ, 0x15, R12 ;  /* 0x00000015ff0c7819 */ /* 0x000fe2000001160c */
[----:B------:R-:W-:Y:S01]  /*0850*/  IMAD R22, R22, 0x78, RZ ;  /* 0x0000007816167824 */ /* 0x000fe200078e02ff */
[----:B------:R-:W-:Y:S01]  /*0860*/  LOP3.LUT R34, R32, 0x7, RZ, 0xc0, !PT ;  /* 0x0000000720227812 */ /* 0x000fe200078ec0ff */
[----:B------:R-:W-:Y:S01]  /*0870*/  IMAD R21, R7, 0x1112, RZ ;  /* 0x0000111207157824 */ /* 0x000fe200078e02ff */
[----:B------:R-:W-:-:S02]  /*0880*/  PRMT R26, R12, 0x9910, RZ ;  /* 0x000099100c1a7816 */ /* 0x000fc400000000ff */
[----:B------:R-:W-:Y:S02]  /*0890*/  SHF.R.U32.HI R11, RZ, 0x15, R11 ;  /* 0x00000015ff0b7819 */ /* 0x000fe4000001160b */
[----:B------:R-:W-:Y:S02]  /*08a0*/  SHF.R.U32.HI R21, RZ, 0x10, R21 ;  /* 0x00000010ff157819 */ /* 0x000fe40000011615 */
[----:B------:R-:W-:Y:S01]  /*08b0*/  IADD3 R25, PT, PT, RZ, -R22, RZ ;  /* 0x80000016ff197210 */ /* 0x000fe20007ffe0ff */
[----:B------:R-:W-:Y:S01]  /*08c0*/  IMAD.MOV.U32 R22, RZ, RZ, R26 ;  /* 0x000000ffff167224 */ /* 0x000fe200078e001a */
[----:B------:R-:W-:Y:S02]  /*08d0*/  SHF.R.U32.HI R7, RZ, 0x15, R24 ;  /* 0x00000015ff077819 */ /* 0x000fe40000011618 */
[----:B------:R-:W-:Y:S02]  /*08e0*/  PRMT R24, R11, 0x9910, RZ ;  /* 0x000099100b187816 */ /* 0x000fe400000000ff */
[----:B------:R-:W-:Y:S01]  /*08f0*/  PRMT R26, R21, 0x9910, RZ ;  /* 0x00009910151a7816 */ /* 0x000fe200000000ff */
[----:B------:R-:W-:Y:S01]  /*0900*/  IMAD R21, R22, 0x78, RZ ;  /* 0x0000007816157824 */ /* 0x000fe200078e02ff */
[----:B------:R-:W-:-:S02]  /*0910*/  PRMT R25, R25, 0x7710, RZ ;  /* 0x0000771019197816 */ /* 0x000fc400000000ff */
[----:B------:R-:W-:Y:S01]  /*0920*/  MOV R22, R24 ;  /* 0x0000001800167202 */ /* 0x000fe20000000f00 */
[----:B------:R-:W-:Y:S01]  /*0930*/  IMAD.MOV R28, RZ, RZ, -R21 ;  /* 0x000000ffff1c7224 */ /* 0x000fe200078e0a15 */
[----:B------:R-:W-:Y:S02]  /*0940*/  PRMT R27, R7, 0x9910, RZ ;  /* 0x00009910071b7816 */ /* 0x000fe400000000ff */
[----:B------:R-:W-:Y:S01]  /*0950*/  IADD3 R25, PT, PT, R18, R25, RZ ;  /* 0x0000001912197210 */ /* 0x000fe20007ffe0ff */
[----:B------:R-:W-:Y:S01]  /*0960*/  IMAD R21, R22, 0x78, RZ ;  /* 0x0000007816157824 */ /* 0x000fe200078e02ff */
[----:B------:R-:W-:Y:S01]  /*0970*/  LOP3.LUT R24, R18, 0x7, RZ, 0xc0, !PT ;  /* 0x0000000712187812 */ /* 0x000fe200078ec0ff */
[----:B------:R-:W-:Y:S01]  /*0980*/  IMAD R22, R27, 0x78, RZ ;  /* 0x000000781b167824 */ /* 0x000fe200078e02ff */
[----:B------:R-:W-:Y:S02]  /*0990*/  MOV R18, R26 ;  /* 0x0000001a00127202 */ /* 0x000fe40000000f00 */
[----:B------:R-:W-:-:S02]  /*09a0*/  IADD3 R21, PT, PT, RZ, -R21, RZ ;  /* 0x80000015ff157210 */ /* 0x000fc40007ffe0ff */
[----:B------:R-:W-:Y:S01]  /*09b0*/  PRMT R28, R28, 0x7710, RZ ;  /* 0x000077101c1c7816 */ /* 0x000fe200000000ff */
[----:B------:R-:W-:Y:S01]  /*09c0*/  IMAD R18, R18, 0xf, RZ ;  /* 0x0000000f12127824 */ /* 0x000fe200078e02ff */
[----:B------:R-:W-:Y:S02]  /*09d0*/  IADD3 R33, PT, PT, RZ, -R22, RZ ;  /* 0x80000016ff217210 */ /* 0x000fe40007ffe0ff */
[----:B------:R-:W-:Y:S01]  /*09e0*/  PRMT R22, R21, 0x7710, RZ ;  /* 0x0000771015167816 */ /* 0x000fe200000000ff */
[----:B------:R-:W-:Y:S01]  /*09f0*/  IMAD.IADD R27, R23, 0x1, R28 ;  /* 0x00000001171b7824 */ /* 0x000fe200078e021c */
[----:B------:R-:W-:Y:S02]  /*0a00*/  IADD3 R18, PT, PT, RZ, -R18, RZ ;  /* 0x80000012ff127210 */ /* 0x000fe40007ffe0ff */
[----:B------:R-:W-:Y:S01]  /*0a10*/  SHF.R.U32.HI R26, RZ, 0x3, R23 ;  /* 0x00000003ff1a7819 */ /* 0x000fe20000011617 */
[----:B------:R-:W-:Y:S01]  /*0a20*/  IMAD.IADD R31, R29, 0x1, R22 ;  /* 0x000000011d1f7824 */ /* 0x000fe200078e0216 */
[----:B------:R-:W-:-:S02]  /*0a30*/  LOP3.LUT R28, R23, 0x7, RZ, 0xc0, !PT ;  /* 0x00000007171c7812 */ /* 0x000fc400078ec0ff */
[----:B------:R-:W-:Y:S02]  /*0a40*/  PRMT R37, R18, 0x7710, RZ ;  /* 0x0000771012257816 */ /* 0x000fe400000000ff */
[----:B------:R-:W-:Y:S02]  /*0a50*/  SHF.R.U32.HI R23, RZ, 0x3, R29 ;  /* 0x00000003ff177819 */ /* 0x000fe4000001161d */
[----:B------:R-:W-:Y:S02]  /*0a60*/  PRMT R33, R33, 0x7710, RZ ;  /* 0x0000771021217816 */ /* 0x000fe400000000ff */
[----:B------:R-:W-:Y:S02]  /*0a70*/  SHF.R.U32.HI R29, RZ, 0x3, R32 ;  /* 0x00000003ff1d7819 */ /* 0x000fe40000011620 */
[----:B------:R-:W-:Y:S01]  /*0a80*/  SHF.R.U32.HI R21, RZ, 0x14, R35 ;  /* 0x00000014ff157819 */ /* 0x000fe20000011623 */
[----:B------:R-:W-:Y:S01]  /*0a90*/  VIADD R35, R20, 0x28 ;  /* 0x0000002814237836 */ /* 0x000fe20000000000 */
[----:B------:R-:W-:-:S02]  /*0aa0*/  LOP3.LUT R18, R26, 0xffff, RZ, 0xc0, !PT ;  /* 0x0000ffff1a127812 */ /* 0x000fc400078ec0ff */
[----:B------:R-:W-:Y:S02]  /*0ab0*/  IADD3 R22, PT, PT, R20, R37, RZ ;  /* 0x0000002514167210 */ /* 0x000fe40007ffe0ff */
[----:B------:R-:W-:Y:S01]  /*0ac0*/  IADD3 R33, PT, PT, R32, R33, RZ ;  /* 0x0000002120217210 */ /* 0x000fe20007ffe0ff */
[----:B------:R-:W-:Y:S01]  /*0ad0*/  IMAD R18, R18, 0x1112, RZ ;  /* 0x0000111212127824 */ /* 0x000fe200078e02ff */
[----:B------:R-:W-:Y:S02]  /*0ae0*/  LOP3.LUT R20, R23, 0xffff, RZ, 0xc0, !PT ;  /* 0x0000ffff17147812 */ /* 0x000fe400078ec0ff */
[----:B------:R-:W-:Y:S02]  /*0af0*/  LOP3.LUT R32, R29, 0xffff, RZ, 0xc0, !PT ;  /* 0x0000ffff1d207812 */ /* 0x000fe400078ec0ff */
[----:B------:R-:W-:Y:S01]  /*0b00*/  PRMT R37, R21, 0x9910, RZ ;  /* 0x0000991015257816 */ /* 0x000fe200000000ff */
[----:B------:R-:W-:Y:S01]  /*0b10*/  IMAD R20, R20, 0x1112, RZ ;  /* 0x0000111214147824 */ /* 0x000fe200078e02ff */
[----:B------:R-:W-:Y:S01]  /*0b20*/  SHF.R.U32.HI R18, RZ, 0x10, R18 ;  /* 0x00000010ff127819 */ /* 0x000fe20000011612 */
[----:B------:R-:W-:Y:S01]  /*0b30*/  IMAD R32, R32, 0x1112, RZ ;  /* 0x0000111220207824 */ /* 0x000fe200078e02ff */
[----:B------:R-:W-:-:S02]  /*0b40*/  PRMT R10, R10, 0x7710, RZ ;  /* 0x000077100a0a7816 */ /* 0x000fc400000000ff */
[----:B------:R-:W-:Y:S02]  /*0b50*/  SHF.R.U32.HI R20, RZ, 0x10, R20 ;  /* 0x00000010ff147819 */ /* 0x000fe40000011614 */
[----:B------:R-:W-:Y:S02]  /*0b60*/  SHF.R.U32.HI R32, RZ, 0x10, R32 ;  /* 0x00000010ff207819 */ /* 0x000fe40000011620 */
[----:B------:R-:W-:Y:S01]  /*0b70*/  PRMT R38, R18, 0x9910, RZ ;  /* 0x0000991012267816 */ /* 0x000fe200000000ff */
[----:B------:R-:W-:Y:S01]  /*0b80*/  IMAD R18, R37, 0x78, RZ ;  /* 0x0000007825127824 */ /* 0x000fe200078e02ff */
[----:B------:R-:W-:Y:S02]  /*0b90*/  PRMT R37, R20, 0x9910, RZ ;  /* 0x0000991014257816 */ /* 0x000fe400000000ff */
[----:B------:R-:W-:Y:S02]  /*0ba0*/  PRMT R39, R32, 0x9910, RZ ;  /* 0x0000991020277816 */ /* 0x000fe400000000ff */
[----:B------:R-:W-:Y:S01]  /*0bb0*/  MOV R20, R38 ;  /* 0x0000002600147202 */ /* 0x000fe20000000f00 */
[----:B------:R-:W-:Y:S01]  /*0bc0*/  IMAD.MOV R38, RZ, RZ, -R18 ;  /* 0x000000ffff267224 */ /* 0x000fe200078e0a12 */
[----:B------:R-:W-:-:S02]  /*0bd0*/  MOV R32, R37 ;  /* 0x0000002500207202 */ /* 0x000fc40000000f00 */
[----:B------:R-:W-:Y:S01]  /*0be0*/  MOV R37, R39 ;  /* 0x0000002700257202 */ /* 0x000fe20000000f00 */
[----:B------:R-:W-:Y:S01]  /*0bf0*/  IMAD R18, R20, 0xf, RZ ;  /* 0x0000000f14127824 */ /* 0x000fe200078e02ff */
[----:B------:R-:W-:Y:S01]  /*0c00*/  LOP3.LUT R39, R35, 0xffff, RZ, 0xc0, !PT ;  /* 0x0000ffff23277812 */ /* 0x000fe200078ec0ff */
[----:B------:R-:W-:Y:S01]  /*0c10*/  IMAD R20, R32, 0xf, RZ ;  /* 0x0000000f20147824 */ /* 0x000fe200078e02ff */
[----:B------:R-:W-:Y:S01]  /*0c20*/  PRMT R38, R38, 0x7710, RZ ;  /* 0x0000771026267816 */ /* 0x000fe200000000ff */
[----:B------:R-:W-:Y:S01]  /*0c30*/  IMAD R32, R37, 0xf, RZ ;  /* 0x0000000f25207824 */ /* 0x000fe200078e02ff */
[----:B------:R-:W-:Y:S01]  /*0c40*/  IADD3 R15, PT, PT, R15, R10, RZ ;  /* 0x0000000a0f0f7210 */ /* 0x000fe20007ffe0ff */
[----:B------:R-:W-:Y:S01]  /*0c50*/  IMAD.MOV R37, RZ, RZ, -R18 ;  /* 0x000000ffff257224 */ /* 0x000fe200078e0a12 */
[----:B------:R-:W-:Y:S01]  /*0c60*/  IADD3 R18, PT, PT, R19, R38, RZ ;  /* 0x0000002613127210 */ /* 0x000fe20007ffe0ff */
[----:B------:R-:W-:Y:S01]  /*0c70*/  IMAD.MOV R20, RZ, RZ, -R20 ;  /* 0x000000ffff147224 */ /* 0x000fe200078e0a14 */
[----:B------:R-:W-:Y:S01]  /*0c80*/  IADD3 R40, PT, PT, RZ, -R32, RZ ;  /* 0x80000020ff287210 */ /* 0x000fe20007ffe0ff */
[----:B------:R-:W-:Y:S01]  /*0c90*/  IMAD R39, R39, 0x1112, RZ ;  /* 0x0000111227277824 */ /* 0x000fe200078e02ff */
[----:B------:R-:W-:-:S02]  /*0ca0*/  PRMT R37, R37, 0x7710, RZ ;  /* 0x0000771025257816 */ /* 0x000fc400000000ff */
[----:B------:R-:W-:Y:S02]  /*0cb0*/  PRMT R32, R20, 0x7710, RZ ;  /* 0x0000771014207816 */ /* 0x000fe400000000ff */
[C---:B------:R-:W-:Y:S01]  /*0cc0*/  IADD3 R20, PT, PT, R26.reuse, R37, RZ ;  /* 0x000000251a147210 */ /* 0x040fe20007ffe0ff */
[----:B------:R-:W-:Y:S01]  /*0cd0*/  VIADD R37, R26, 0x28 ;  /* 0x000000281a257836 */ /* 0x000fe20000000000 */
[----:B------:R-:W-:Y:S02]  /*0ce0*/  PRMT R40, R40, 0x7710, RZ ;  /* 0x0000771028287816 */ /* 0x000fe400000000ff */
[C---:B------:R-:W-:Y:S02]  /*0cf0*/  IADD3 R26, PT, PT, R23.reuse, R32, RZ ;  /* 0x00000020171a7210 */ /* 0x040fe40007ffe0ff */
[----:B------:R-:W-:Y:S01]  /*0d00*/  IADD3 R38, PT, PT, R23, 0x28, RZ ;  /* 0x0000002817267810 */ /* 0x000fe20007ffe0ff */
[----:B------:R-:W-:Y:S01]  /*0d10*/  IMAD.IADD R32, R29, 0x1, R40 ;  /* 0x000000011d207824 */ /* 0x000fe200078e0228 */
[----:B------:R-:W-:-:S02]  /*0d20*/  LOP3.LUT R41, R37, 0xffff, RZ, 0xc0, !PT ;  /* 0x0000ffff25297812 */ /* 0x000fc400078ec0ff */
[----:B------:R-:W-:Y:S02]  /*0d30*/  SHF.R.U32.HI R23, RZ, 0x10, R39 ;  /* 0x00000010ff177819 */ /* 0x000fe40000011627 */
[----:B------:R-:W-:Y:S02]  /*0d40*/  LOP3.LUT R10, R19, 0x7, RZ, 0xc0, !PT ;  /* 0x00000007130a7812 */ /* 0x000fe400078ec0ff */
[----:B------:R-:W-:Y:S01]  /*0d50*/  IADD3 R39, PT, PT, R29, 0x28, RZ ;  /* 0x000000281d277810 */ /* 0x000fe20007ffe0ff */
[----:B------:R-:W-:Y:S01]  /*0d60*/  IMAD R29, R41, 0x1112, RZ ;  /* 0x00001112291d7824 */ /* 0x000fe200078e02ff */
[----:B------:R-:W-:Y:S02]  /*0d70*/  PRMT R40, R23, 0x9910, RZ ;  /* 0x0000991017287816 */ /* 0x000fe400000000ff */
[----:B------:R-:W-:Y:S02]  /*0d80*/  LOP3.LUT R23, R38, 0xffff, RZ, 0xc0, !PT ;  /* 0x0000ffff26177812 */ /* 0x000fe400078ec0ff */
[----:B------:R-:W-:-:S02]  /*0d90*/  IADD3 R24, PT, PT, R19, R24, RZ ;  /* 0x0000001813187210 */ /* 0x000fc40007ffe0ff */
[----:B------:R-:W-:Y:S01]  /*0da0*/  IADD3 R28, PT, PT, R19, R28, RZ ;  /* 0x0000001c131c7210 */ /* 0x000fe20007ffe0ff */
[----:B------:R-:W-:Y:S01]  /*0db0*/  IMAD R41, R23, 0x1112, RZ ;  /* 0x0000111217297824 */ /* 0x000fe200078e02ff */
[C---:B------:R-:W-:Y:S02]  /*0dc0*/  IADD3 R34, PT, PT, R19.reuse, R34, RZ ;  /* 0x0000002213227210 */ /* 0x040fe40007ffe0ff */
[----:B------:R-:W-:Y:S02]  /*0dd0*/  IADD3 R19, PT, PT, R19, R10, RZ ;  /* 0x0000000a13137210 */ /* 0x000fe40007ffe0ff */
[----:B------:R-:W-:Y:S02]  /*0de0*/  LOP3.LUT R18, R18, 0xffff, RZ, 0xc0, !PT ;  /* 0x0000ffff12127812 */ /* 0x000fe400078ec0ff */
[----:B------:R-:W-:Y:S02]  /*0df0*/  SHF.R.U32.HI R29, RZ, 0x10, R29 ;  /* 0x00000010ff1d7819 */ /* 0x000fe4000001161d */
[----:B------:R-:W-:-:S02]  /*0e00*/  LOP3.LUT R16, R16, 0xffff, RZ, 0xc0, !PT ;  /* 0x0000ffff10107812 */ /* 0x000fc400078ec0ff */
[----:B------:R-:W-:Y:S01]  /*0e10*/  IADD3 R23, PT, PT, -R18, R19, RZ ;  /* 0x0000001312177210 */ /* 0x000fe20007ffe1ff */
[----:B------:R-:W-:Y:S01]  /*0e20*/  IMAD R18, R40, 0xf, RZ ;  /* 0x0000000f28127824 */ /* 0x000fe200078e02ff */
[----:B------:R-:W-:Y:S02]  /*0e30*/  LOP3.LUT R42, R39, 0xffff, RZ, 0xc0, !PT ;  /* 0x0000ffff272a7812 */ /* 0x000fe400078ec0ff */
[----:B------:R-:W-:Y:S01]  /*0e40*/  PRMT R29, R29, 0x9910, RZ ;  /* 0x000099101d1d7816 */ /* 0x000fe200000000ff */
[C---:B------:R-:W-:Y:S01]  /*0e50*/  IMAD R134, R16.reuse, 0x8, R23 ;  /* 0x0000000810867824 */ /* 0x040fe200078e0217 */
[----:B------:R-:W-:Y:S01]  /*0e60*/  PRMT R21, R16, 0x3340, R21 ;  /* 0x0000334010157816 */ /* 0x000fe20000000015 */
[----:B------:R-:W-:Y:S01]  /*0e70*/  IMAD R42, R42, 0x1112, RZ ;  /* 0x000011122a2a7824 */ /* 0x000fe200078e02ff */
[----:B------:R-:W-:Y:S02]  /*0e80*/  SHF.R.U32.HI R16, RZ, 0x10, R41 ;  /* 0x00000010ff107819 */ /* 0x000fe40000011629 */
[----:B------:R-:W-:-:S02]  /*0e90*/  IADD3 R18, PT, PT, RZ, -R18, RZ ;  /* 0x80000012ff127210 */ /* 0x000fc40007ffe0ff */
[----:B------:R-:W-:Y:S02]  /*0ea0*/  MOV R23, R29 ;  /* 0x0000001d00177202 */ /* 0x000fe40000000f00 */
[----:B------:R-:W-:Y:S02]  /*0eb0*/  LOP3.LUT R8, R8, 0xffff, RZ, 0xc0, !PT ;  /* 0x0000ffff08087812 */ /* 0x000fe400078ec0ff */
[----:B------:R-:W-:Y:S02]  /*0ec0*/  PRMT R18, R18, 0x7710, RZ ;  /* 0x0000771012127816 */ /* 0x000fe400000000ff */
[----:B------:R-:W-:Y:S01]  /*0ed0*/  PRMT R29, R16, 0x9910, RZ ;  /* 0x00009910101d7816 */ /* 0x000fe200000000ff */
[----:B------:R-:W-:Y:S01]  /*0ee0*/  IMAD R16, R23, 0xf, RZ ;  /* 0x0000000f17107824 */ /* 0x000fe200078e02ff */
[----:B------:R-:W-:Y:S01]  /*0ef0*/  IADD3 R35, PT, PT, R35, R18, RZ ;  /* 0x0000001223237210 */ /* 0x000fe20007ffe0ff */
[----:B------:R-:W-:Y:S01]  /*0f00*/  IMAD.IADD R135, R19, 0x1, -R8 ;  /* 0x0000000113877824 */ /* 0x000fe200078e0a08 */
[----:B------:R-:W-:Y:S01]  /*0f10*/  SHF.R.U32.HI R8, RZ, 0x10, R42 ;  /* 0x00000010ff087819 */ /* 0x000fe2000001162a */
[----:B------:R-:W-:Y:S01]  /*0f20*/  IMAD.MOV R16, RZ, RZ, -R16 ;  /* 0x000000ffff107224 */ /* 0x000fe200078e0a10 */
[----:B------:R-:W-:-:S02]  /*0f30*/  MOV R18, R29 ;  /* 0x0000001d00127202 */ /* 0x000fc40000000f00 */
[----:B------:R-:W-:Y:S02]  /*0f40*/  PRMT R23, R8, 0x9910, RZ ;  /* 0x0000991008177816 */ /* 0x000fe400000000ff */
[----:B------:R-:W-:Y:S01]  /*0f50*/  PRMT R16, R16, 0x7710, RZ ;  /* 0x0000771010107816 */ /* 0x000fe200000000ff */
[----:B------:R-:W-:Y:S01]  /*0f60*/  IMAD R8, R18, 0xf, RZ ;  /* 0x0000000f12087824 */ /* 0x000fe200078e02ff */
[----:B------:R-:W-:Y:S01]  /*0f70*/  LOP3.LUT R27, R27, 0xffff, RZ, 0xc0, !PT ;  /* 0x0000ffff1b1b7812 */ /* 0x000fe200078ec0ff */
[----:B------:R-:W-:Y:S01]  /*0f80*/  IMAD.MOV.U32 R18, RZ, RZ, R23 ;  /* 0x000000ffff127224 */ /* 0x000fe200078e0017 */
[----:B------:R-:W-:Y:S02]  /*0f90*/  IADD3 R37, PT, PT, R37, R16, RZ ;  /* 0x0000001025257210 */ /* 0x000fe40007ffe0ff */
[----:B------:R-:W-:Y:S01]  /*0fa0*/  LOP3.LUT R17, R17, 0xffff, RZ, 0xc0, !PT ;  /* 0x0000ffff11117812 */ /* 0x000fe200078ec0ff */
[----:B------:R-:W-:Y:S01]  /*0fb0*/  IMAD R16, R18, 0xf, RZ ;  /* 0x0000000f12107824 */ /* 0x000fe200078e02ff */
[----:B------:R-:W-:Y:S01]  /*0fc0*/  IADD3 R23, PT, PT, RZ, -R8, RZ ;  /* 0x80000008ff177210 */ /* 0x000fe20007ffe0ff */
[C---:B------:R-:W-:Y:S01]  /*0fd0*/  IMAD.IADD R8, R28.reuse, 0x1, -R27 ;  /* 0x000000011c087824 */ /* 0x040fe200078e0a1b */
[----:B------:R-:W-:-:S02]  /*0fe0*/  IADD3 R28, PT, PT, R28, -R17, RZ ;  /* 0x800000111c1c7210 */ /* 0x000fc40007ffe0ff */
[----:B------:R-:W-:Y:S02]  /*0ff0*/  IADD3 R16, PT, PT, RZ, -R16, RZ ;  /* 0x80000010ff107210 */ /* 0x000fe40007ffe0ff */
[----:B------:R-:W-:Y:S02]  /*1000*/  LOP3.LUT R33, R33, 0xffff, RZ, 0xc0, !PT ;  /* 0x0000ffff21217812 */ /* 0x000fe400078ec0ff */
[----:B------:R-:W-:Y:S02]  /*1010*/  PRMT R17, R23, 0x7710, RZ ;  /* 0x0000771017117816 */ /* 0x000fe400000000ff */
[----:B------:R-:W-:Y:S02]  /*1020*/  LOP3.LUT R13, R13, 0xffff, RZ, 0xc0, !PT ;  /* 0x0000ffff0d0d7812 */ /* 0x000fe400078ec0ff */
[----:B------:R-:W-:Y:S01]  /*1030*/  PRMT R16, R16, 0x7710, RZ ;  /* 0x0000771010107816 */ /* 0x000fe200000000ff */
[----:B------:R-:W-:Y:S01]  /*1040*/  IMAD.IADD R38, R38, 0x1, R17 ;  /* 0x0000000126267824 */ /* 0x000fe200078e0211 */
[----:B------:R-:W-:-:S02]  /*1050*/  IADD3 R33, PT, PT, -R33, R34, RZ ;  /* 0x0000002221217210 */ /* 0x000fc40007ffe1ff */
[----:B------:R-:W-:Y:S01]  /*1060*/  IADD3 R34, PT, PT, R34, -R13, RZ ;  /* 0x8000000d22227210 */ /* 0x000fe20007ffe0ff */
[----:B------:R-:W-:Y:S01]  /*1070*/  IMAD.IADD R39, R39, 0x1, R16 ;  /* 0x0000000127277824 */ /* 0x000fe200078e0210 */
[----:B------:R-:W-:Y:S02]  /*1080*/  LOP3.LUT R13, R20, 0xffff, RZ, 0xc0, !PT ;  /* 0x0000ffff140d7812 */ /* 0x000fe400078ec0ff */
[----:B------:R-:W-:Y:S02]  /*1090*/  LOP3.LUT R15, R15, 0xffff, RZ, 0xc0, !PT ;  /* 0x0000ffff0f0f7812 */ /* 0x000fe400078ec0ff */
[----:B------:R-:W-:Y:S02]  /*10a0*/  LEA R137, R13, R8, 0x3 ;  /* 0x000000080d897211 */ /* 0x000fe400078e18ff */
[----:B------:R-:W-:Y:S02]  /*10b0*/  IADD3 R17, PT, PT, R30, -R15, RZ ;  /* 0x8000000f1e117210 */ /* 0x000fe40007ffe0ff */
[----:B------:R-:W-:-:S02]  /*10c0*/  LOP3.LUT R22, R22, 0xffff, RZ, 0xc0, !PT ;  /* 0x0000ffff16167812 */ /* 0x000fc400078ec0ff */
[----:B------:R-:W-:Y:S02]  /*10d0*/  LOP3.LUT R26, R26, 0xffff, RZ, 0xc0, !PT ;  /* 0x0000ffff1a1a7812 */ /* 0x000fe400078ec0ff */
[----:B------:R-:W-:Y:S02]  /*10e0*/  LOP3.LUT R32, R32, 0xffff, RZ, 0xc0, !PT ;  /* 0x0000ffff20207812 */ /* 0x000fe400078ec0ff */
[----:B------:R-:W-:Y:S02]  /*10f0*/  LOP3.LUT R8, R35, 0xffff, RZ, 0xc0, !PT ;  /* 0x0000ffff23087812 */ /* 0x000fe400078ec0ff */
[----:B------:R-:W-:Y:S02]  /*1100*/  LOP3.LUT R37, R37, 0xffff, RZ, 0xc0, !PT ;  /* 0x0000ffff25257812 */ /* 0x000fe400078ec0ff */
[----:B------:R-:W-:Y:S02]  /*1110*/  LOP3.LUT R38, R38, 0xffff, RZ, 0xc0, !PT ;  /* 0x0000ffff26267812 */ /* 0x000fe400078ec0ff */
[----:B------:R-:W-:-:S02]  /*1120*/  LOP3.LUT R19, R36, 0xffff, RZ, 0xc0, !PT ;  /* 0x0000ffff24137812 */ /* 0x000fc400078ec0ff */
[----:B------:R-:W-:Y:S02]  /*1130*/  LOP3.LUT R31, R31, 0xffff, RZ, 0xc0, !PT ;  /* 0x0000ffff1f1f7812 */ /* 0x000fe400078ec0ff */
[----:B------:R-:W-:Y:S02]  /*1140*/  LOP3.LUT R39, R39, 0xffff, RZ, 0xc0, !PT ;  /* 0x0000ffff27277812 */ /* 0x000fe400078ec0ff */
[----:B------:R-:W-:Y:S02]  /*1150*/  LOP3.LUT R25, R25, 0xffff, RZ, 0xc0, !PT ;  /* 0x0000ffff19197812 */ /* 0x000fe400078ec0ff */
[----:B------:R-:W-:Y:S01]  /*1160*/  PRMT R15, R13, 0x3340, R12 ;  /* 0x000033400d0f7816 */ /* 0x000fe2000000000c */
[----:B------:R-:W-:Y:S01]  /*1170*/  IMAD R34, R39, 0x8, R34 ;  /* 0x0000000827227824 */ /* 0x000fe200078e0222 */
[----:B0-----:R-:W-:Y:S02]  /*1180*/  PRMT R0, R1, 0x3340, R1 ;  /* 0x0000334001007816 */ /* 0x001fe40000000001 */
[----:B------:R-:W-:-:S02]  /*1190*/  LOP3.LUT R14, R14, 0xffff, RZ, 0xc0, !PT ;  /* 0x0000ffff0e0e7812 */ /* 0x000fc400078ec0ff */
[----:B------:R-:W-:Y:S02]  /*11a0*/  PRMT R9, R22, 0x3340, R9 ;  /* 0x0000334016097816 */ /* 0x000fe40000000009 */
[----:B------:R-:W-:Y:S01]  /*11b0*/  PRMT R11, R26, 0x3340, R11 ;  /* 0x000033401a0b7816 */ /* 0x000fe2000000000b */
[----:B------:R-:W-:Y:S01]  /*11c0*/  IMAD R129, R14, 0x1a0, R10 ;  /* 0x000001a00e817824 */ /* 0x000fe200078e020a */
[----:B------:R-:W-:Y:S01]  /*11d0*/  PRMT R7, R32, 0x3340, R7 ;  /* 0x0000334020077816 */ /* 0x000fe20000000007 */
[----:B------:R-:W-:Y:S01]  /*11e0*/  IMAD R135, R14, 0x8, R135 ;  /* 0x000000080e877824 */ /* 0x000fe200078e0287 */
[----:B------:R-:W-:Y:S02]  /*11f0*/  PRMT R5, R8, 0x3340, R5 ;  /* 0x0000334008057816 */ /* 0x000fe40000000005 */
[----:B------:R-:W-:Y:S02]  /*1200*/  PRMT R13, R37, 0x3340, R4 ;  /* 0x00003340250d7816 */ /* 0x000fe40000000004 */
[----:B------:R-:W-:-:S02]  /*1210*/  PRMT R3, R38, 0x3340, R3 ;  /* 0x0000334026037816 */ /* 0x000fc40000000003 */
[----:B------:R-:W-:Y:S02]  /*1220*/  LEA R142, R38, R17, 0x3 ;  /* 0x00000011268e7211 */ /* 0x000fe400078e18ff */
[----:B------:R-:W-:Y:S02]  /*1230*/  IADD3 R19, PT, PT, R24, -R19, RZ ;  /* 0x8000001318137210 */ /* 0x000fe40007ffe0ff */
[----:B------:R-:W-:Y:S02]  /*1240*/  IADD3 R31, PT, PT, -R31, R30, RZ ;  /* 0x0000001e1f1f7210 */ /* 0x000fe40007ffe1ff */
[----:B------:R-:W-:Y:S01]  /*1250*/  PRMT R17, R39, 0x3340, R2 ;  /* 0x0000334027117816 */ /* 0x000fe20000000002 */
[----:B------:R-:W-:Y:S01]  /*1260*/  IMAD R140, R8, 0x8, R19 ;  /* 0x00000008088c7824 */ /* 0x000fe200078e0213 */
[----:B------:R-:W-:Y:S01]  /*1270*/  IADD3 R25, PT, PT, -R25, R24, RZ ;  /* 0x0000001819197210 */ /* 0x000fe20007ffe1ff */
[----:B------:R-:W-:Y:S01]  /*1280*/  IMAD R31, R26, 0x8, R31 ;  /* 0x000000081a1f7824 */ /* 0x000fe200078e021f */
[----:B------:R-:W-:-:S02]  /*1290*/  PRMT R21, R21, 0x5410, R0 ;  /* 0x0000541015157816 */ /* 0x000fc40000000000 */
[----:B------:R-:W-:Y:S02]  /*12a0*/  CS2R R26, SRZ ;  /* 0x00000000001a7805 */ /* 0x000fe4000001ff00 */
[--C-:B------:R-:W-:Y:S02]  /*12b0*/  PRMT R9, R9, 0x5410, R0.reuse ;  /* 0x0000541009097816 */ /* 0x100fe40000000000 */
[----:B------:R-:W-:Y:S02]  /*12c0*/  CS2R R18, SRZ ;  /* 0x0000000000127805 */ /* 0x000fe4000001ff00 */
[--C-:B------:R-:W-:Y:S01]  /*12d0*/  PRMT R15, R15, 0x5410, R0.reuse ;  /* 0x000054100f0f7816 */ /* 0x100fe20000000000 */
[C---:B------:R-:W-:Y:S01]  /*12e0*/  IDP.2A.LO.U16.U8 R128, R118.reuse, R21, RZ ;  /* 0x0000001576807226 */ /* 0x040fe200000010ff */
        /* <DEDUP_REMOVED lines=10> */
[----:B------:R-:W-:Y:S01]  /*1390*/  PRMT R17, R17, 0x5410, R0 ;  /* 0x0000541011117816 */ /* 0x000fe20000000000 */
[----:B------:R-:W-:Y:S01]  /*13a0*/  IDP.2A.LO.U16.U8 R122, R118, R13, RZ ;  /* 0x0000000d767a7226 */ /* 0x000fe200000010ff */
[----:B------:R-:W-:Y:S01]  /*13b0*/  LOP3.LUT R6, R6, 0xffff, RZ, 0xc0, !PT ;  /* 0x0000ffff06067812 */ /* 0x000fe200078ec0ff */
[----:B------:R-:W-:Y:S01]  /*13c0*/  IDP.2A.LO.U16.U8 R120, R118, R3, RZ ;  /* 0x0000000376787226 */ /* 0x000fe200000010ff */
[----:B------:R-:W-:Y:S01]  /*13d0*/  LEA R136, R22, R25, 0x3 ;  /* 0x0000001916887211 */ /* 0x000fe200078e18ff */
[----:B------:R-:W-:Y:S01]  /*13e0*/  IDP.2A.LO.U16.U8 R118, R118, R17, RZ ;  /* 0x0000001176767226 */ /* 0x000fe200000010ff */
[----:B------:R-:W-:-:S02]  /*13f0*/  LEA R33, R32, R33, 0x3 ;  /* 0x0000002120217211 */ /* 0x000fc400078e18ff */
[----:B------:R-:W-:Y:S02]  /*1400*/  CS2R R24, SRZ ;  /* 0x0000000000187805 */ /* 0x000fe4000001ff00 */
[----:B------:R-:W-:Y:S02]  /*1410*/  LEA R28, R37, R28, 0x3 ;  /* 0x0000001c251c7211 */ /* 0x000fe400078e18ff */
[----:B------:R-:W-:Y:S02]  /*1420*/  CS2R R22, SRZ ;  /* 0x0000000000167805 */ /* 0x000fe4000001ff00 */
[----:B------:R-:W-:Y:S02]  /*1430*/  IADD3 R129, PT, PT, R6, R129, RZ ;  /* 0x0000008106817210 */ /* 0x000fe40007ffe0ff */
[----:B------:R-:W-:Y:S02]  /*1440*/  CS2R R20, SRZ ;  /* 0x0000000000147805 */ /* 0x000fe4000001ff00 */
[----:B------:R-:W-:-:S02]  /*1450*/  MOV R163, RZ ;  /* 0x000000ff00a37202 */ /* 0x000fc40000000f00 */
[----:B------:R-:W-:Y:S02]  /*1460*/  CS2R R16, SRZ ;  /* 0x0000000000107805 */ /* 0x000fe4000001ff00 */
[----:B------:R-:W-:Y:S02]  /*1470*/  CS2R R14, SRZ ;  /* 0x00000000000e7805 */ /* 0x000fe4000001ff00 */
[----:B------:R-:W-:Y:S02]  /*1480*/  CS2R R12, SRZ ;  /* 0x00000000000c7805 */ /* 0x000fe4000001ff00 */
[----:B------:R-:W-:Y:S02]  /*1490*/  CS2R R10, SRZ ;  /* 0x00000000000a7805 */ /* 0x000fe4000001ff00 */
[----:B------:R-:W-:Y:S02]  /*14a0*/  CS2R R8, SRZ ;  /* 0x0000000000087805 */ /* 0x000fe4000001ff00 */
[----:B------:R-:W-:-:S02]  /*14b0*/  MOV R157, RZ ;  /* 0x000000ff009d7202 */ /* 0x000fc40000000f00 */
[----:B------:R-:W-:Y:S02]  /*14c0*/  CS2R R6, SRZ ;  /* 0x0000000000067805 */ /* 0x000fe4000001ff00 */
[----:B------:R-:W-:Y:S02]  /*14d0*/  CS2R R4, SRZ ;  /* 0x0000000000047805 */ /* 0x000fe4000001ff00 */
[----:B------:R-:W-:Y:S02]  /*14e0*/  CS2R R2, SRZ ;  /* 0x0000000000027805 */ /* 0x000fe4000001ff00 */
[----:B------:R-:W-:Y:S02]  /*14f0*/  MOV R0, RZ ;  /* 0x000000ff00007202 */ /* 0x000fe40000000f00 */
[----:B------:R-:W-:Y:S02]  /*1500*/  MOV R151, RZ ;  /* 0x000000ff00977202 */ /* 0x000fe40000000f00 */
[----:B------:R-:W-:-:S02]  /*1510*/  LEA R134, R134, UR4, 0x2 ;  /* 0x0000000486867c11 */ /* 0x000fc4000f8e10ff */
[----:B------:R-:W-:Y:S02]  /*1520*/  LEA R135, R135, UR4, 0x2 ;  /* 0x0000000487877c11 */ /* 0x000fe4000f8e10ff */
[----:B------:R-:W-:Y:S02]  /*1530*/  LEA R136, R136, UR4, 0x2 ;  /* 0x0000000488887c11 */ /* 0x000fe4000f8e10ff */
[----:B------:R-:W-:Y:S02]  /*1540*/  LEA R137, R137, UR4, 0x2 ;  /* 0x0000000489897c11 */ /* 0x000fe4000f8e10ff */
[----:B------:R-:W-:Y:S02]  /*1550*/  LEA R138, R31, UR4, 0x2 ;  /* 0x000000041f8a7c11 */ /* 0x000fe4000f8e10ff */
[----:B------:R-:W-:Y:S02]  /*1560*/  LEA R139, R33, UR4, 0x2 ;  /* 0x00000004218b7c11 */ /* 0x000fe4000f8e10ff */
[----:B------:R-:W-:-:S02]  /*1570*/  LEA R140, R140, UR4, 0x2 ;  /* 0x000000048c8c7c11 */ /* 0x000fc4000f8e10ff */
[----:B------:R-:W-:Y:S02]  /*1580*/  LEA R141, R28, UR4, 0x2 ;  /* 0x000000041c8d7c11 */ /* 0x000fe4000f8e10ff */
[----:B------:R-:W-:Y:S02]  /*1590*/  LEA R142, R142, UR4, 0x2 ;  /* 0x000000048e8e7c11 */ /* 0x000fe4000f8e10ff */
[----:B-1----:R-:W-:-:S07]  /*15a0*/  LEA R143, R34, UR4, 0x2 ;  /* 0x00000004228f7c11 */ /* 0x002fce000f8e10ff */
.L_x_7:
[----:B------:R-:W0:Y:S01]  /*15b0*/  S2R R145, SR_TID.X ;  /* 0x0000000000917919 */ /* 0x000e220000002100 */
[----:B------:R-:W1:Y:S01]  /*15c0*/  LDC.64 R44, c[0x0][0x388] ;  /* 0x0000e200ff2c7b82 */ /* 0x000e620000000a00 */
[----:B0-----:R-:W-:-:S05]  /*15d0*/  IMAD R29, R116, 0x100, R145 ;  /* 0x00000100741d7824 */ /* 0x001fca00078e0291 */
[----:B------:R-:W-:-:S05]  /*15e0*/  SHF.L.U32 R29, R29, 0x2, RZ ;  /* 0x000000021d1d7819 */ /* 0x000fca00000006ff */
[----:B-1----:R-:W-:-:S05]  /*15f0*/  IMAD.WIDE.U32 R44, R29, 0x4, R44 ;  /* 0x000000041d2c7825 */ /* 0x002fca00078e002c */
[----:B------:R0:W5:Y:S04]  /*1600*/  LDG.E.128.CONSTANT R28, desc[UR8][R44.64] ;  /* 0x000000082c1c7981 */ /* 0x000168000c1e9d00 */
[----:B------:R0:W5:Y:S04]  /*1610*/  LDG.E.128.CONSTANT R32, desc[UR8][R44.64+0x400] ;  /* 0x000400082c207981 */ /* 0x000168000c1e9d00 */
[----:B------:R0:W5:Y:S04]  /*1620*/  LDG.E.128.CONSTANT R36, desc[UR8][R44.64+0x800] ;  /* 0x000800082c247981 */ /* 0x000168000c1e9d00 */
[----:B------:R0:W5:Y:S01]  /*1630*/  LDG.E.128.CONSTANT R40, desc[UR8][R44.64+0xc00] ;  /* 0x000c00082c287981 */ /* 0x000162000c1e9d00 */
[----:B------:R-:W-:Y:S01]  /*1640*/  BAR.SYNC.DEFER_BLOCKING 0x0 ;  /* 0x0000000000007b1d */ /* 0x000fe20000010000 */
[----:B------:R-:W-:-:S02]  /*1650*/  ISETP.GT.U32.AND P1, PT, R145, 0x47, PT ;  /* 0x000000479100780c */ /* 0x000fc40003f24070 */
[----:B------:R-:W-:-:S03]  /*1660*/  ISETP.GT.U32.AND P2, PT, R145, 0x7, PT ;  /* 0x000000079100780c */ /* 0x000fc60003f44070 */
[----:B------:R-:W-:Y:S08]  /*1670*/  BSSY.RECONVERGENT B0, `(.L_x_0) ;  /* 0x0000026000007945 */ /* 0x000ff00003800200 */
[----:B0-----:R-:W-:Y:S05]  /*1680*/  @P1 BRA `(.L_x_1) ;  /* 0x0000000000901947 */ /* 0x001fea0003800000 */
[----:B------:R-:W0:Y:S01]  /*1690*/  S2R R47, SR_CTAID.X ;  /* 0x00000000002f7919 */ /* 0x000e220000002500 */
[----:B------:R-:W1:Y:S01]  /*16a0*/  LDC.64 R44, c[0x0][0x380] ;  /* 0x0000e000ff2c7b82 */ /* 0x000e620000000a00 */
[----:B------:R-:W-:Y:S01]  /*16b0*/  SEL R46, RZ, 0x1860, P0 ;  /* 0x00001860ff2e7807 */ /* 0x000fe20000000000 */
[----:B------:R-:W-:-:S04]  /*16c0*/  IMAD R48, R145, 0x5, RZ ;  /* 0x0000000591307824 */ /* 0x000fc800078e02ff */
[C---:B------:R-:W-:Y:S01]  /*16d0*/  VIADD R54, R48.reuse, 0x4 ;  /* 0x0000000430367836 */ /* 0x040fe20000000000 */
[C---:B------:R-:W-:Y:S02]  /*16e0*/  IADD3 R50, PT, PT, R48.reuse, 0x2, RZ ;  /* 0x0000000230327810 */ /* 0x040fe40007ffe0ff */
[----:B------:R-:W-:Y:S02]  /*16f0*/  IADD3 R52, PT, PT, R48, 0x3, RZ ;  /* 0x0000000330347810 */ /* 0x000fe40007ffe0ff */
[----:B0-----:R-:W-:-:S05]  /*1700*/  SHF.R.U32.HI R47, RZ, 0x1, R47 ;  /* 0x00000001ff2f7819 */ /* 0x001fca000001162f */
[----:B------:R-:W-:Y:S01]  /*1710*/  IMAD R47, R47, 0x9240, R46 ;  /* 0x000092402f2f7824 */ /* 0x000fe200078e022e */
[----:B------:R-:W-:-:S03]  /*1720*/  IADD3 R46, PT, PT, R48, 0x1, RZ ;  /* 0x00000001302e7810 */ /* 0x000fc60007ffe0ff */
[----:B------:R-:W-:-:S05]  /*1730*/  IMAD R47, R116, 0x8, R47 ;  /* 0x00000008742f7824 */ /* 0x000fca00078e022f */
[C---:B------:R-:W-:Y:S02]  /*1740*/  LOP3.LUT R49, R47.reuse, 0x7, R48, 0xf8, !PT ;  /* 0x000000072f317812 */ /* 0x040fe400078ef830 */
[C---:B------:R-:W-:Y:S02]  /*1750*/  LOP3.LUT R46, R47.reuse, 0x7, R46, 0xf8, !PT ;  /* 0x000000072f2e7812 */ /* 0x040fe400078ef82e */
[C---:B------:R-:W-:Y:S02]  /*1760*/  LOP3.LUT R53, R47.reuse, 0x7, R50, 0xf8, !PT ;  /* 0x000000072f357812 */ /* 0x040fe400078ef832 */
[C---:B------:R-:W-:Y:S02]  /*1770*/  LOP3.LUT R48, R47.reuse, 0x7, R52, 0xf8, !PT ;  /* 0x000000072f307812 */ /* 0x040fe400078ef834 */
[----:B------:R-:W-:Y:S01]  /*1780*/  LOP3.LUT R57, R47, 0x7, R54, 0xf8, !PT ;  /* 0x000000072f397812 */ /* 0x000fe200078ef836 */
[----:B------:R-:W-:Y:S01]  /*1790*/  IMAD.IADD R47, R126, 0x1, R53 ;  /* 0x000000017e2f7824 */ /* 0x000fe200078e0235 */
[----:B------:R-:W-:-:S02]  /*17a0*/  IADD3 R49, PT, PT, R128, R49, RZ ;  /* 0x0000003180317210 */ /* 0x000fc40007ffe0ff */
[----:B------:R-:W-:Y:S02]  /*17b0*/  IADD3 R51, PT, PT, R127, R46, RZ ;  /* 0x0000002e7f337210 */ /* 0x000fe40007ffe0ff */
[----:B------:R-:W-:Y:S01]  /*17c0*/  IADD3 R55, PT, PT, R125, R48, RZ ;  /* 0x000000307d377210 */ /* 0x000fe20007ffe0ff */
[----:B-1----:R-:W-:Y:S01]  /*17d0*/  IMAD.WIDE.U32 R52, R49, 0x4, R44 ;  /* 0x0000000431347825 */ /* 0x002fe200078e002c */
[----:B------:R-:W-:-:S03]  /*17e0*/  IADD3 R57, PT, PT, R124, R57, RZ ;  /* 0x000000397c397210 */ /* 0x000fc60007ffe0ff */
[--C-:B------:R-:W-:Y:S02]  /*17f0*/  IMAD.WIDE.U32 R50, R51, 0x4, R44.reuse ;  /* 0x0000000433327825 */ /* 0x100fe400078e002c */
[----:B------:R-:W2:Y:S02]  /*1800*/  LDG.E.CONSTANT R53, desc[UR8][R52.64] ;  /* 0x0000000834357981 */ /* 0x000ea4000c1e9900 */
[--C-:B------:R-:W-:Y:S02]  /*1810*/  IMAD.WIDE.U32 R48, R47, 0x4, R44.reuse ;  /* 0x000000042f307825 */ /* 0x100fe400078e002c */
[----:B------:R-:W3:Y:S02]  /*1820*/  LDG.E.CONSTANT R51, desc[UR8][R50.64] ;  /* 0x0000000832337981 */ /* 0x000ee4000c1e9900 */
[--C-:B------:R-:W-:Y:S02]  /*1830*/  IMAD.WIDE.U32 R46, R55, 0x4, R44.reuse ;  /* 0x00000004372e7825 */ /* 0x100fe400078e002c */
[----:B------:R-:W4:Y:S02]  /*1840*/  LDG.E.CONSTANT R48, desc[UR8][R48.64] ;  /* 0x0000000830307981 */ /* 0x000f24000c1e9900 */
[----:B------:R-:W-:-:S02]  /*1850*/  IMAD.WIDE.U32 R44, R57, 0x4, R44 ;  /* 0x00000004392c7825 */ /* 0x000fc400078e002c */
[----:B------:R-:W4:Y:S04]  /*1860*/  LDG.E.CONSTANT R47, desc[UR8][R46.64] ;  /* 0x000000082e2f7981 */ /* 0x000f28000c1e9900 */
[----:B------:R-:W4:Y:S04]  /*1870*/  LDG.E.CONSTANT R44, desc[UR8][R44.64] ;  /* 0x000000082c2c7981 */ /* 0x000f28000c1e9900 */
[----:B--2---:R0:W-:Y:S04]  /*1880*/  STS [R134], R53 ;  /* 0x0000003586007388 */ /* 0x0041e80000000800 */
[----:B---3--:R0:W-:Y:S04]  /*1890*/  STS [R136+0x4], R51 ;  /* 0x0000043388007388 */ /* 0x0081e80000000800 */
[----:B----4-:R0:W-:Y:S04]  /*18a0*/  STS [R137+0x8], R48 ;  /* 0x0000083089007388 */ /* 0x0101e80000000800 */
[----:B------:R0:W-:Y:S04]  /*18b0*/  STS [R138+0xc], R47 ;  /* 0x00000c2f8a007388 */ /* 0x0001e80000000800 */
[----:B------:R0:W-:Y:S02]  /*18c0*/  STS [R139+0x10], R44 ;  /* 0x0000102c8b007388 */ /* 0x0001e40000000800 */
.L_x_1:
[----:B------:R-:W-:Y:S05]  /*18d0*/  BSYNC.RECONVERGENT B0 ;  /* 0x0000000000007941 */ /* 0x000fea0003800200 */
.L_x_0:
[----:B------:R-:W-:Y:S04]  /*18e0*/  BSSY.RECONVERGENT B0, `(.L_x_2) ;  /* 0x0000025000007945 */ /* 0x000fe80003800200 */
[----:B------:R-:W-:Y:S05]  /*18f0*/  @P2 BRA `(.L_x_3) ;  /* 0x00000000008c2947 */ /* 0x000fea0003800000 */
[----:B0-----:R-:W0:Y:S01]  /*1900*/  S2R R47, SR_CTAID.X ;  /* 0x00000000002f7919 */ /* 0x001e220000002500 */
[----:B------:R-:W1:Y:S01]  /*1910*/  LDC.64 R44, c[0x0][0x380] ;  /* 0x0000e000ff2c7b82 */ /* 0x000e620000000a00 */
[----:B------:R-:W-:Y:S01]  /*1920*/  SEL R46, RZ, 0x1860, P0 ;  /* 0x00001860ff2e7807 */ /* 0x000fe20000000000 */
[----:B------:R-:W-:-:S04]  /*1930*/  IMAD R48, R145, 0x5, RZ ;  /* 0x0000000591307824 */ /* 0x000fc800078e02ff */
[C---:B------:R-:W-:Y:S01]  /*1940*/  VIADD R49, R48.reuse, 0x1 ;  /* 0x0000000130317836 */ /* 0x040fe20000000000 */
[C---:B------:R-:W-:Y:S01]  /*1950*/  IADD3 R53, PT, PT, R48.reuse, 0x4, RZ ;  /* 0x0000000430357810 */ /* 0x040fe20007ffe0ff */
[----:B------:R-:W-:Y:S01]  /*1960*/  VIADD R51, R48, 0x3 ;  /* 0x0000000330337836 */ /* 0x000fe20000000000 */
[----:B0-----:R-:W-:-:S05]  /*1970*/  SHF.R.U32.HI R47, RZ, 0x1, R47 ;  /* 0x00000001ff2f7819 */ /* 0x001fca000001162f */
[----:B------:R-:W-:-:S05]  /*1980*/  IMAD R47, R47, 0x9240, R46 ;  /* 0x000092402f2f7824 */ /* 0x000fca00078e022e */
[----:B------:R-:W-:Y:S02]  /*1990*/  LEA R46, R116, R47, 0x3 ;  /* 0x0000002f742e7211 */ /* 0x000fe400078e18ff */
[----:B------:R-:W-:Y:S02]  /*19a0*/  IADD3 R47, PT, PT, R48, 0x2, RZ ;  /* 0x00000002302f7810 */ /* 0x000fe40007ffe0ff */
[C---:B------:R-:W-:Y:S02]  /*19b0*/  LOP3.LUT R48, R46.reuse, 0x7, R49, 0xf8, !PT ;  /* 0x000000072e307812 */ /* 0x040fe400078ef831 */
[C---:B------:R-:W-:Y:S02]  /*19c0*/  LOP3.LUT R47, R46.reuse, 0x7, R47, 0xf8, !PT ;  /* 0x000000072e2f7812 */ /* 0x040fe400078ef82f */
[C---:B------:R-:W-:Y:S01]  /*19d0*/  LOP3.LUT R55, R46.reuse, 0x7, R51, 0xf8, !PT ;  /* 0x000000072e377812 */ /* 0x040fe200078ef833 */
[----:B------:R-:W-:Y:S01]  /*19e0*/  IMAD.IADD R51, R123, 0x1, R48 ;  /* 0x000000017b337824 */ /* 0x000fe200078e0230 */
[----:B------:R-:W-:-:S02]  /*19f0*/  LOP3.LUT R57, R46, 0x7, R53, 0xf8, !PT ;  /* 0x000000072e397812 */ /* 0x000fc400078ef835 */
[----:B------:R-:W-:Y:S01]  /*1a00*/  IADD3 R53, PT, PT, R129, R46, RZ ;  /* 0x0000002e81357210 */ /* 0x000fe20007ffe0ff */
[----:B-1----:R-:W-:Y:S01]  /*1a10*/  IMAD.WIDE.U32 R50, R51, 0x4, R44 ;  /* 0x0000000433327825 */ /* 0x002fe200078e002c */
[----:B------:R-:W-:Y:S02]  /*1a20*/  IADD3 R49, PT, PT, R122, R47, RZ ;  /* 0x0000002f7a317210 */ /* 0x000fe40007ffe0ff */
[----:B------:R-:W-:Y:S01]  /*1a30*/  IADD3 R47, PT, PT, R120, R55, RZ ;  /* 0x00000037782f7210 */ /* 0x000fe20007ffe0ff */
[----:B------:R-:W-:Y:S02]  /*1a40*/  IMAD.IADD R55, R118, 0x1, R57 ;  /* 0x0000000176377824 */ /* 0x000fe400078e0239 */
[--C-:B------:R-:W-:Y:S01]  /*1a50*/  IMAD.WIDE.U32 R52, R53, 0x4, R44.reuse ;  /* 0x0000000435347825 */ /* 0x100fe200078e002c */
[----:B------:R-:W2:Y:S03]  /*1a60*/  LDG.E.CONSTANT R51, desc[UR8][R50.64] ;  /* 0x0000000832337981 */ /* 0x000ea6000c1e9900 */
[----:B------:R-:W-:-:S02]  /*1a70*/  IMAD.WIDE.U32 R48, R49, 0x4, R44 ;  /* 0x0000000431307825 */ /* 0x000fc400078e002c */
[----:B------:R-:W3:Y:S02]  /*1a80*/  LDG.E.CONSTANT R52, desc[UR8][R52.64] ;  /* 0x0000000834347981 */ /* 0x000ee4000c1e9900 */
[--C-:B------:R-:W-:Y:S02]  /*1a90*/  IMAD.WIDE.U32 R46, R47, 0x4, R44.reuse ;  /* 0x000000042f2e7825 */ /* 0x100fe400078e002c */
[----:B------:R-:W4:Y:S02]  /*1aa0*/  LDG.E.CONSTANT R48, desc[UR8][R48.64] ;  /* 0x0000000830307981 */ /* 0x000f24000c1e9900 */
[----:B------:R-:W-:Y:S02]  /*1ab0*/  IMAD.WIDE.U32 R44, R55, 0x4, R44 ;  /* 0x00000004372c7825 */ /* 0x000fe400078e002c */
[----:B------:R-:W4:Y:S04]  /*1ac0*/  LDG.E.CONSTANT R47, desc[UR8][R46.64] ;  /* 0x000000082e2f7981 */ /* 0x000f28000c1e9900 */
[----:B------:R-:W4:Y:S04]  /*1ad0*/  LDG.E.CONSTANT R44, desc[UR8][R44.64] ;  /* 0x000000082c2c7981 */ /* 0x000f28000c1e9900 */
[----:B---3--:R1:W-:Y:S04]  /*1ae0*/  STS [R135+0x500], R52 ;  /* 0x0005003487007388 */ /* 0x0083e80000000800 */
[----:B--2---:R1:W-:Y:S04]  /*1af0*/  STS [R140+0x504], R51 ;  /* 0x000504338c007388 */ /* 0x0043e80000000800 */
[----:B----4-:R1:W-:Y:S04]  /*1b00*/  STS [R141+0x508], R48 ;  /* 0x000508308d007388 */ /* 0x0103e80000000800 */
[----:B------:R1:W-:Y:S04]  /*1b10*/  STS [R142+0x50c], R47 ;  /* 0x00050c2f8e007388 */ /* 0x0003e80000000800 */
[----:B------:R1:W-:Y:S02]  /*1b20*/  STS [R143+0x510], R44 ;  /* 0x0005102c8f007388 */ /* 0x0003e40000000800 */
.L_x_3:
[----:B------:R-:W-:Y:S05]  /*1b30*/  BSYNC.RECONVERGENT B0 ;  /* 0x0000000000007941 */ /* 0x000fea0003800200 */
.L_x_2:
[----:B------:R-:W2:Y:S01]  /*1b40*/  S2UR UR6, SR_CgaCtaId ;  /* 0x00000000000679c3 */ /* 0x000ea20000008800 */
[----:B------:R-:W-:Y:S01]  /*1b50*/  UMOV UR5, 0x400 ;  /* 0x0000040000057882 */ /* 0x000fe20000000000 */
[----:B------:R-:W-:Y:S01]  /*1b60*/  UMOV UR7, 0x4 ;  /* 0x0000000400077882 */ /* 0x000fe20000000000 */
[----:B------:R-:W-:-:S04]  /*1b70*/  UIADD3 UR4, UPT, UPT, UR5, 0x5a0, URZ ;  /* 0x000005a005047890 */ /* 0x000fc8000fffe0ff */
[----:B--2---:R-:W-:Y:S02]  /*1b80*/  ULEA UR4, UR6, UR4, 0x18 ;  /* 0x0000000406047291 */ /* 0x004fe4000f8ec0ff */
[----:B------:R-:W-:-:S04]  /*1b90*/  ULEA UR5, UR6, UR5, 0x18 ;  /* 0x0000000506057291 */ /* 0x000fc8000f8ec0ff */
[C---:B01----:R-:W-:Y:S01]  /*1ba0*/  LEA R44, R145.reuse, UR4, 0x4 ;  /* 0x00000004912c7c11 */ /* 0x043fe2000f8e20ff */
[----:B------:R-:W-:Y:S01]  /*1bb0*/  UIADD3 UR6, UPT, UPT, UR5, 0xe0, URZ ;  /* 0x000000e005067890 */ /* 0x000fe2000fffe0ff */
[----:B------:R-:W-:-:S03]  /*1bc0*/  LEA R152, R145, UR4, 0x3 ;  /* 0x0000000491987c11 */ /* 0x000fc6000f8e18ff */
[----:B-----5:R0:W-:Y:S04]  /*1bd0*/  STS.128 [R44], R28 ;  /* 0x0000001c2c007388 */ /* 0x0201e80000000c00 */
[----:B------:R0:W-:Y:S04]  /*1be0*/  STS.128 [R44+0x400], R32 ;  /* 0x000400202c007388 */ /* 0x0001e80000000c00 */
[----:B------:R0:W-:Y:S04]  /*1bf0*/  STS.128 [R44+0x800], R36 ;  /* 0x000800242c007388 */ /* 0x0001e80000000c00 */
[----:B------:R0:W-:Y:S01]  /*1c00*/  STS.128 [R44+0xc00], R40 ;  /* 0x000c00282c007388 */ /* 0x0001e20000000c00 */
[----:B------:R-:W-:Y:S06]  /*1c10*/  BAR.SYNC.DEFER_BLOCKING 0x0 ;  /* 0x0000000000007b1d */ /* 0x000fec0000010000 */
.L_x_4:
[----:B------:R-:W-:Y:S04]  /*1c20*/  LDS R150, [R152+UR7+-0x4] ;  /* 0xfffffc0798967984 */ /* 0x000fe80008000800 */
[----:B0-----:R-:W0:Y:S04]  /*1c30*/  LDS.128 R40, [UR6+0x60] ;  /* 0x00006006ff287984 */ /* 0x001e280008000c00 */
[----:B------:R-:W1:Y:S04]  /*1c40*/  LDS.128 R44, [UR6+0x40] ;  /* 0x00004006ff2c7984 */ /* 0x000e680008000c00 */
[----:B------:R-:W2:Y:S04]  /*1c50*/  LDS.128 R56, [UR6+-0x20] ;  /* 0xffffe006ff387984 */ /* 0x000ea80008000c00 */
[----:B------:R-:W3:Y:S04]  /*1c60*/  LDS R148, [R152+UR7] ;  /* 0x0000000798947984 */ /* 0x000ee80008000800 */
[----:B------:R-:W4:Y:S04]  /*1c70*/  LDS.128 R32, [UR6+0xa0] ;  /* 0x0000a006ff207984 */ /* 0x000f280008000c00 */
[----:B------:R-:W5:Y:S04]  /*1c80*/  LDS.128 R36, [UR6+0x80] ;  /* 0x00008006ff247984 */ /* 0x000f680008000c00 */
[----:B------:R-:W5:Y:S04]  /*1c90*/  LDS.128 R28, [UR6+0xc0] ;  /* 0x0000c006ff1c7984 */ /* 0x000f680008000c00 */
[----:B------:R-:W5:Y:S04]  /*1ca0*/  LDS.128 R52, [UR6] ;  /* 0x00000006ff347984 */ /* 0x000f680008000c00 */
[----:B------:R-:W5:Y:S04]  /*1cb0*/  LDS R146, [R152+UR7+0x1fc] ;  /* 0x0001fc0798927984 */ /* 0x000f680008000800 */
[----:B------:R-:W5:Y:S01]  /*1cc0*/  LDS.128 R48, [UR6+0x20] ;  /* 0x00002006ff307984 */ /* 0x000f620008000c00 */
[----:B0-----:R-:W-:-:S03]  /*1cd0*/  FFMA R154, R40, R150, R69 ;  /* 0x00000096289a7223 */ /* 0x001fc60000000045 */
[----:B------:R-:W0:Y:S01]  /*1ce0*/  LDS.128 R60, [UR6+-0x40] ;  /* 0xffffc006ff3c7984 */ /* 0x000e220008000c00 */
[----:B-1----:R-:W-:-:S03]  /*1cf0*/  FFMA R156, R44, R150, R77 ;  /* 0x000000962c9c7223 */ /* 0x002fc6000000004d */
[----:B------:R-:W1:Y:S01]  /*1d00*/  LDS.128 R64, [UR6+-0x60] ;  /* 0xffffa006ff407984 */ /* 0x000e620008000c00 */
[----:B--2---:R-:W-:-:S03]  /*1d10*/  FFMA R162, R56, R150, R163 ;  /* 0x0000009638a27223 */ /* 0x004fc600000000a3 */
[----:B------:R-:W2:Y:S01]  /*1d20*/  LDS R144, [R152+UR7+0x200] ;  /* 0x0002000798907984 */ /* 0x000ea20008000800 */
[-C--:B---3--:R-:W-:Y:S01]  /*1d30*/  FFMA R40, R40, R148.reuse, R78 ;  /* 0x0000009428287223 */ /* 0x088fe2000000004e */
[-C--:B------:R-:W-:Y:S01]  /*1d40*/  FFMA R44, R44, R148.reuse, R76 ;  /* 0x000000942c2c7223 */ /* 0x080fe2000000004c */
[----:B------:R-:W-:Y:S01]  /*1d50*/  FFMA R56, R56, R148, R79 ;  /* 0x0000009438387223 */ /* 0x000fe2000000004f */
[----:B------:R-:W-:Y:S01]  /*1d60*/  LDS R163, [R152+UR7+0x400] ;  /* 0x0004000798a37984 */ /* 0x000fe20008000800 */
[C---:B----4-:R-:W-:Y:S01]  /*1d70*/  FFMA R70, R32.reuse, R150, R70 ;  /* 0x0000009620467223 */ /* 0x050fe20000000046 */
[----:B------:R-:W-:Y:S02]  /*1d80*/  FFMA R82, R32, R148, R82 ;  /* 0x0000009420527223 */ /* 0x000fe40000000052 */
[----:B------:R-:W3:Y:S01]  /*1d90*/  LDS.128 R76, [UR6+-0xc0] ;  /* 0xffff4006ff4c7984 */ /* 0x000ee20008000c00 */
[C---:B-----5:R-:W-:Y:S01]  /*1da0*/  FFMA R68, R36.reuse, R150, R68 ;  /* 0x0000009624447223 */ /* 0x060fe20000000044 */
[----:B------:R-:W-:Y:S01]  /*1db0*/  FFMA R80, R36, R148, R80 ;  /* 0x0000009424507223 */ /* 0x000fe20000000050 */
[C---:B------:R-:W-:Y:S01]  /*1dc0*/  FFMA R87, R28.reuse, R150, R72 ;  /* 0x000000961c577223 */ /* 0x040fe20000000048 */
[----:B------:R-:W-:Y:S01]  /*1dd0*/  FFMA R84, R28, R148, R84 ;  /* 0x000000941c547223 */ /* 0x000fe20000000054 */
[C---:B------:R-:W-:Y:S01]  /*1de0*/  FFMA R160, R52.reuse, R150, R161 ;  /* 0x0000009634a07223 */ /* 0x040fe200000000a1 */
[----:B------:R-:W-:Y:S01]  /*1df0*/  FFMA R52, R52, R148, R83 ;  /* 0x0000009434347223 */ /* 0x000fe20000000053 */
[C---:B------:R-:W-:Y:S01]  /*1e00*/  FFMA R32, R146.reuse, R33, R70 ;  /* 0x0000002192207223 */ /* 0x040fe20000000046 */
[C---:B------:R-:W-:Y:S01]  /*1e10*/  FFMA R36, R146.reuse, R37, R68 ;  /* 0x0000002592247223 */ /* 0x040fe20000000044 */
[----:B------:R-:W-:Y:S01]  /*1e20*/  FFMA R28, R146, R29, R87 ;  /* 0x0000001d921c7223 */ /* 0x000fe20000000057 */
[C---:B------:R-:W-:Y:S01]  /*1e30*/  FFMA R158, R48.reuse, R150, R81 ;  /* 0x00000096309e7223 */ /* 0x040fe20000000051 */
[----:B------:R-:W-:Y:S01]  /*1e40*/  FFMA R48, R48, R148, R74 ;  /* 0x0000009430307223 */ /* 0x000fe2000000004a */
[C---:B0-----:R-:W-:Y:S01]  /*1e50*/  FFMA R164, R60.reuse, R150, R165 ;  /* 0x000000963ca47223 */ /* 0x041fe200000000a5 */
[----:B------:R-:W-:Y:S01]  /*1e60*/  FFMA R60, R60, R148, R71 ;  /* 0x000000943c3c7223 */ /* 0x000fe20000000047 */
[----:B------:R-:W-:Y:S01]  /*1e70*/  FFMA R165, R146, R57, R162 ;  /* 0x0000003992a57223 */ /* 0x000fe200000000a2 */
[----:B------:R-:W0:Y:S01]  /*1e80*/  LDS.128 R68, [UR6+-0x80] ;  /* 0xffff8006ff447984 */ /* 0x000e220008000c00 */
[C---:B-1----:R-:W-:Y:S01]  /*1e90*/  FFMA R161, R64.reuse, R150, R73 ;  /* 0x0000009640a17223 */ /* 0x042fe20000000049 */
[----:B------:R-:W-:Y:S01]  /*1ea0*/  FFMA R64, R64, R148, R75 ;  /* 0x0000009440407223 */ /* 0x000fe2000000004b */
[----:B------:R-:W-:Y:S01]  /*1eb0*/  FFMA R164, R146, R61, R164 ;  /* 0x0000003d92a47223 */ /* 0x000fe200000000a4 */
[----:B------:R-:W1:Y:S01]  /*1ec0*/  LDS.128 R72, [UR6+-0xa0] ;  /* 0xffff6006ff487984 */ /* 0x000e620008000c00 */
[C---:B--2---:R-:W-:Y:S01]  /*1ed0*/  FFMA R33, R144.reuse, R33, R82 ;  /* 0x0000002190217223 */ /* 0x044fe20000000052 */
[C---:B------:R-:W-:Y:S01]  /*1ee0*/  FFMA R37, R144.reuse, R37, R80 ;  /* 0x0000002590257223 */ /* 0x040fe20000000050 */
[----:B------:R-:W-:Y:S01]  /*1ef0*/  FFMA R29, R144, R29, R84 ;  /* 0x0000001d901d7223 */ /* 0x000fe20000000054 */
[----:B------:R-:W2:Y:S01]  /*1f00*/  LDS.128 R80, [UR6+-0xe0] ;  /* 0xffff2006ff507984 */ /* 0x000ea20008000c00 */
[----:B------:R-:W-:Y:S01]  /*1f10*/  FFMA R161, R146, R65, R161 ;  /* 0x0000004192a17223 */ /* 0x000fe200000000a1 */
[C---:B------:R-:W-:Y:S01]  /*1f20*/  FFMA R57, R144.reuse, R57, R56 ;  /* 0x0000003990397223 */ /* 0x040fe20000000038 */
[C---:B------:R-:W-:Y:S01]  /*1f30*/  FFMA R61, R144.reuse, R61, R60 ;  /* 0x0000003d903d7223 */ /* 0x040fe2000000003c */
[----:B------:R-:W-:Y:S01]  /*1f40*/  FFMA R65, R144, R65, R64 ;  /* 0x0000004190417223 */ /* 0x000fe20000000040 */
[C---:B---3--:R-:W-:Y:S01]  /*1f50*/  FFMA R147, R76.reuse, R150, R147 ;  /* 0x000000964c937223 */ /* 0x048fe20000000093 */
[----:B------:R-:W-:-:S02]  /*1f60*/  FFMA R76, R76, R148, R85 ;  /* 0x000000944c4c7223 */ /* 0x000fc40000000055 */
[----:B------:R-:W3:Y:S01]  /*1f70*/  LDS.128 R84, [UR6+0xe0] ;  /* 0x0000e006ff547984 */ /* 0x000ee20008000c00 */
[-C--:B------:R-:W-:Y:S01]  /*1f80*/  FFMA R147, R146, R77.reuse, R147 ;  /* 0x0000004d92937223 */ /* 0x080fe20000000093 */
[----:B------:R-:W-:Y:S01]  /*1f90*/  FFMA R77, R144, R77, R76 ;  /* 0x0000004d904d7223 */ /* 0x000fe2000000004c */
[----:B------:R-:W-:Y:S01]  /*1fa0*/  UIADD3 UR6, UPT, UPT, UR6, 0x10, URZ ;  /* 0x0000001006067890 */ /* 0x000fe2000fffe0ff */
[C---:B0-----:R-:W-:Y:S01]  /*1fb0*/  FFMA R157, R68.reuse, R150, R157 ;  /* 0x00000096449d7223 */ /* 0x041fe2000000009d */
[----:B------:R-:W-:Y:S01]  /*1fc0*/  FFMA R68, R68, R148, R159 ;  /* 0x0000009444447223 */ /* 0x000fe2000000009f */
[-C--:B------:R-:W-:Y:S01]  /*1fd0*/  FFMA R159, R146, R53.reuse, R160 ;  /* 0x00000035929f7223 */ /* 0x080fe200000000a0 */
[----:B------:R-:W-:Y:S01]  /*1fe0*/  FFMA R53, R144, R53, R52 ;  /* 0x0000003590357223 */ /* 0x000fe20000000034 */
[C---:B-1----:R-:W-:Y:S01]  /*1ff0*/  FFMA R153, R72.reuse, R150, R153 ;  /* 0x0000009648997223 */ /* 0x042fe20000000099 */
[----:B------:R-:W-:Y:S01]  /*2000*/  FFMA R72, R72, R148, R155 ;  /* 0x0000009448487223 */ /* 0x000fe2000000009b */
[-C--:B------:R-:W-:Y:S01]  /*2010*/  FFMA R155, R146, R49.reuse, R158 ;  /* 0x00000031929b7223 */ /* 0x080fe2000000009e */
[----:B------:R-:W-:Y:S01]  /*2020*/  FFMA R49, R144, R49, R48 ;  /* 0x0000003190317223 */ /* 0x000fe20000000030 */
[C---:B--2---:R-:W-:Y:S01]  /*2030*/  FFMA R151, R80.reuse, R150, R151 ;  /* 0x0000009650977223 */ /* 0x044fe20000000097 */
[----:B------:R-:W-:Y:S01]  /*2040*/  FFMA R80, R80, R148, R149 ;  /* 0x0000009450507223 */ /* 0x000fe20000000095 */
[-C--:B------:R-:W-:Y:S01]  /*2050*/  FFMA R149, R146, R45.reuse, R156 ;  /* 0x0000002d92957223 */ /* 0x080fe2000000009c */
[----:B------:R-:W-:Y:S01]  /*2060*/  FFMA R45, R144, R45, R44 ;  /* 0x0000002d902d7223 */ /* 0x000fe2000000002c */
[C---:B------:R-:W-:Y:S01]  /*2070*/  FFMA R157, R146.reuse, R69, R157 ;  /* 0x00000045929d7223 */ /* 0x040fe2000000009d */
[----:B------:R-:W-:Y:S01]  /*2080*/  LDS R44, [R152+UR7+0x5fc] ;  /* 0x0005fc07982c7984 */ /* 0x000fe20008000800 */
[C---:B------:R-:W-:Y:S01]  /*2090*/  FFMA R153, R146.reuse, R73, R153 ;  /* 0x0000004992997223 */ /* 0x040fe20000000099 */
[----:B------:R-:W-:Y:S01]  /*20a0*/  FFMA R48, R146, R81, R151 ;  /* 0x0000005192307223 */ /* 0x000fe20000000097 */
[C---:B------:R-:W-:Y:S01]  /*20b0*/  FFMA R69, R144.reuse, R69, R68 ;  /* 0x0000004590457223 */ /* 0x040fe20000000044 */
[----:B------:R-:W-:Y:S01]  /*20c0*/  FFMA R73, R144, R73, R72 ;  /* 0x0000004990497223 */ /* 0x000fe20000000048 */
[C---:B---3--:R-:W-:Y:S01]  /*20d0*/  FFMA R150, R84.reuse, R150, R115 ;  /* 0x0000009654967223 */ /* 0x048fe20000000073 */
[----:B------:R-:W-:Y:S01]  /*20e0*/  FFMA R84, R84, R148, R117 ;  /* 0x0000009454547223 */ /* 0x000fe20000000075 */
[----:B------:R-:W0:Y:S01]  /*20f0*/  LDS R115, [R152+UR7+0x3fc] ;  /* 0x0003fc0798737984 */ /* 0x000e220008000800 */
[-C--:B------:R-:W-:Y:S01]  /*2100*/  FFMA R117, R146, R41.reuse, R154 ;  /* 0x0000002992757223 */ /* 0x080fe2000000009a */
[C---:B------:R-:W-:Y:S01]  /*2110*/  FFMA R41, R144.reuse, R41, R40 ;  /* 0x0000002990297223 */ /* 0x040fe20000000028 */
[----:B------:R-:W-:Y:S01]  /*2120*/  FFMA R148, R144, R81, R80 ;  /* 0x0000005190947223 */ /* 0x000fe20000000050 */
[----:B------:R-:W1:Y:S01]  /*2130*/  LDS R40, [R152+UR7+0x600] ;  /* 0x0006000798287984 */ /* 0x000e620008000800 */
[----:B------:R-:W-:Y:S01]  /*2140*/  UIADD3 UR7, UPT, UPT, UR7, 0x800, URZ ;  /* 0x0000080007077890 */ /* 0x000fe2000fffe0ff */
[-C--:B------:R-:W-:Y:S01]  /*2150*/  FFMA R81, R146, R85.reuse, R150 ;  /* 0x0000005592517223 */ /* 0x080fe20000000096 */
[----:B------:R-:W-:-:S02]  /*2160*/  FFMA R85, R144, R85, R84 ;  /* 0x0000005590557223 */ /* 0x000fc40000000054 */
[----:B------:R-:W-:Y:S01]  /*2170*/  UISETP.NE.AND UP0, UPT, UR7, 0x1004, UPT ;  /* 0x000010040700788c */ /* 0x000fe2000bf05270 */
[C---:B0-----:R-:W-:Y:S01]  /*2180*/  FFMA R52, R115.reuse, R46, R149 ;  /* 0x0000002e73347223 */ /* 0x041fe20000000095 */
[C---:B------:R-:W-:Y:S01]  /*2190*/  FFMA R151, R115.reuse, R82, R48 ;  /* 0x0000005273977223 */ /* 0x040fe20000000030 */
[C---:B------:R-:W-:Y:S01]  /*21a0*/  FFMA R84, R115.reuse, R78, R147 ;  /* 0x0000004e73547223 */ /* 0x040fe20000000093 */
[C---:B------:R-:W-:Y:S01]  /*21b0*/  FFMA R80, R115.reuse, R74, R153 ;  /* 0x0000004a73507223 */ /* 0x040fe20000000099 */
[----:B------:R-:W-:Y:S01]  /*21c0*/  FFMA R72, R115, R30, R28 ;  /* 0x0000001e73487223 */ /* 0x000fe2000000001c */
[----:B------:R-:W-:Y:S01]  /*21d0*/  FFMA R149, R163, R82, R148 ;  /* 0x00000052a3957223 */ /* 0x000fe20000000094 */
[C---:B------:R-:W-:Y:S01]  /*21e0*/  FFMA R76, R115.reuse, R70, R157 ;  /* 0x00000046734c7223 */ /* 0x040fe2000000009d */
        /* <DEDUP_REMOVED lines=27> */
[----:B------:R-:W-:Y:S01]  /*23a0*/  FFMA R73, R44, R67, R68 ;  /* 0x000000432c497223 */ /* 0x000fe20000000044 */
[C---:B-1----:R-:W-:Y:S01]  /*23b0*/  FFMA R149, R40.reuse, R83, R149 ;  /* 0x0000005328957223 */ /* 0x042fe20000000095 */
        /* <DEDUP_REMOVED lines=24> */
[----:B------:R-:W-:Y:S06]  /*2540*/  BRA.U UP0, `(.L_x_4) ;  /* 0xfffffff500b47547 */ /* 0x000fec000b83ffff */
[----:B------:R-:W-:-:S07]  /*2550*/  HFMA2 R30, -RZ, RZ, 0, 0 ;  /* 0x00000000ff1e7431 */ /* 0x000fce00000001ff */
.L_x_5:
[C---:B------:R-:W-:Y:S02]  /*2560*/  LEA R28, R30.reuse, R145, 0x6 ;  /* 0x000000911e1c7211 */ /* 0x040fe400078e30ff */
[C---:B------:R-:W-:Y:S02]  /*2570*/  LEA R31, R30.reuse, UR5, 0x2 ;  /* 0x000000051e1f7c11 */ /* 0x040fe4000f8e10ff */
[----:B------:R-:W-:Y:S01]  /*2580*/  IADD3 R30, PT, PT, R30, 0x1, RZ ;  /* 0x000000011e1e7810 */ /* 0x000fe20007ffe0ff */
[----:B------:R-:W-:Y:S02]  /*2590*/  IMAD.SHL.U32 R28, R28, 0x2, RZ ;  /* 0x000000021c1c7824 */ /* 0x000fe400078e00ff */
[----:B------:R-:W-:Y:S01]  /*25a0*/  LDS R34, [R31+0x380] ;  /* 0x000380001f227984 */ /* 0x000fe20000000800 */
[----:B------:R-:W-:Y:S02]  /*25b0*/  ISETP.NE.AND P1, PT, R30, 0x8, PT ;  /* 0x000000081e00780c */ /* 0x000fe40003f25270 */
[----:B------:R-:W-:Y:S01]  /*25c0*/  LEA R28, R28, UR4, 0x2 ;  /* 0x000000041c1c7c11 */ /* 0x000fe2000f8e10ff */
[----:B------:R-:W-:Y:S04]  /*25d0*/  LDS R36, [R31+0x360] ;  /* 0x000360001f247984 */ /* 0x000fe80000000800 */
[----:B------:R-:W-:Y:S04]  /*25e0*/  LDS R38, [R31+0x340] ;  /* 0x000340001f267984 */ /* 0x000fe80000000800 */
[----:B------:R-:W0:Y:S04]  /*25f0*/  LDS.64 R28, [R28] ;  /* 0x000000001c1c7984 */ /* 0x000e280000000a00 */
[----:B------:R-:W1:Y:S04]  /*2600*/  LDS R40, [R31+0x320] ;  /* 0x000320001f287984 */ /* 0x000e680000000800 */
[----:B------:R-:W2:Y:S04]  /*2610*/  LDS R42, [R31+0x300] ;  /* 0x000300001f2a7984 */ /* 0x000ea80000000800 */
[----:B------:R-:W3:Y:S04]  /*2620*/  LDS R44, [R31+0x2e0] ;  /* 0x0002e0001f2c7984 */ /* 0x000ee80000000800 */
[----:B------:R-:W4:Y:S04]  /*2630*/  LDS R46, [R31+0x2c0] ;  /* 0x0002c0001f2e7984 */ /* 0x000f280000000800 */
[----:B------:R-:W5:Y:S04]  /*2640*/  LDS R48, [R31+0x2a0] ;  /* 0x0002a0001f307984 */ /* 0x000f680000000800 */
[----:B------:R-:W5:Y:S04]  /*2650*/  LDS R50, [R31+0x280] ;  /* 0x000280001f327984 */ /* 0x000f680000000800 */
[----:B------:R-:W5:Y:S04]  /*2660*/  LDS R52, [R31+0x260] ;  /* 0x000260001f347984 */ /* 0x000f680000000800 */
[----:B------:R-:W5:Y:S04]  /*2670*/  LDS R54, [R31+0x240] ;  /* 0x000240001f367984 */ /* 0x000f680000000800 */
[----:B------:R-:W5:Y:S04]  /*2680*/  LDS R56, [R31+0x220] ;  /* 0x000220001f387984 */ /* 0x000f680000000800 */
[----:B------:R-:W5:Y:S01]  /*2690*/  LDS R58, [R31+0x200] ;  /* 0x000200001f3a7984 */ /* 0x000f620000000800 */
[CC--:B0-----:R-:W-:Y:S01]  /*26a0*/  FFMA R111, R34.reuse, R28.reuse, R111 ;  /* 0x0000001c226f7223 */ /* 0x0c1fe2000000006f */
[-C--:B------:R-:W-:Y:S01]  /*26b0*/  FFMA R108, R34, R29.reuse, R108 ;  /* 0x0000001d226c7223 */ /* 0x080fe2000000006c */
[CC--:B------:R-:W-:Y:S01]  /*26c0*/  FFMA R107, R36.reuse, R28.reuse, R107 ;  /* 0x0000001c246b7223 */ /* 0x0c0fe2000000006b */
[----:B------:R-:W0:Y:S01]  /*26d0*/  LDS R32, [R31+0x3a0] ;  /* 0x0003a0001f207984 */ /* 0x000e220000000800 */
[-C--:B------:R-:W-:Y:S01]  /*26e0*/  FFMA R104, R36, R29.reuse, R104 ;  /* 0x0000001d24687223 */ /* 0x080fe20000000068 */
[CC--:B------:R-:W-:Y:S01]  /*26f0*/  FFMA R103, R38.reuse, R28.reuse, R103 ;  /* 0x0000001c26677223 */ /* 0x0c0fe20000000067 */
[-C--:B------:R-:W-:Y:S01]  /*2700*/  FFMA R100, R38, R29.reuse, R100 ;  /* 0x0000001d26647223 */ /* 0x080fe20000000064 */
[----:B------:R-:W0:Y:S01]  /*2710*/  LDS R60, [R31+0x1e0] ;  /* 0x0001e0001f3c7984 */ /* 0x000e220000000800 */
[CC--:B-1----:R-:W-:Y:S01]  /*2720*/  FFMA R99, R40.reuse, R28.reuse, R99 ;  /* 0x0000001c28637223 */ /* 0x0c2fe20000000063 */
[-C--:B------:R-:W-:Y:S01]  /*2730*/  FFMA R96, R40, R29.reuse, R96 ;  /* 0x0000001d28607223 */ /* 0x080fe20000000060 */
[CC--:B--2---:R-:W-:Y:S01]  /*2740*/  FFMA R95, R42.reuse, R28.reuse, R95 ;  /* 0x0000001c2a5f7223 */ /* 0x0c4fe2000000005f */
[-C--:B------:R-:W-:Y:S01]  /*2750*/  FFMA R92, R42, R29.reuse, R92 ;  /* 0x0000001d2a5c7223 */ /* 0x080fe2000000005c */
[CC--:B---3--:R-:W-:Y:S01]  /*2760*/  FFMA R91, R44.reuse, R28.reuse, R91 ;  /* 0x0000001c2c5b7223 */ /* 0x0c8fe2000000005b */
[-C--:B------:R-:W-:Y:S01]  /*2770*/  FFMA R88, R44, R29.reuse, R88 ;  /* 0x0000001d2c587223 */ /* 0x080fe20000000058 */
[CC--:B----4-:R-:W-:Y:S01]  /*2780*/  FFMA R27, R46.reuse, R28.reuse, R27 ;  /* 0x0000001c2e1b7223 */ /* 0x0d0fe2000000001b */
[-C--:B------:R-:W-:Y:S01]  /*2790*/  FFMA R24, R46, R29.reuse, R24 ;  /* 0x0000001d2e187223 */ /* 0x080fe20000000018 */
[CC--:B-----5:R-:W-:Y:S01]  /*27a0*/  FFMA R23, R48.reuse, R28.reuse, R23 ;  /* 0x0000001c30177223 */ /* 0x0e0fe20000000017 */
[-C--:B------:R-:W-:Y:S01]  /*27b0*/  FFMA R20, R48, R29.reuse, R20 ;  /* 0x0000001d30147223 */ /* 0x080fe20000000014 */
[CC--:B------:R-:W-:Y:S01]  /*27c0*/  FFMA R19, R50.reuse, R28.reuse, R19 ;  /* 0x0000001c32137223 */ /* 0x0c0fe20000000013 */
        /* <DEDUP_REMOVED lines=9> */
[CC--:B0-----:R-:W-:Y:S01]  /*2860*/  FFMA R119, R32.reuse, R28.reuse, R119 ;  /* 0x0000001c20777223 */ /* 0x0c1fe20000000077 */
[-C--:B------:R-:W-:Y:S01]  /*2870*/  FFMA R112, R32, R29.reuse, R112 ;  /* 0x0000001d20707223 */ /* 0x080fe20000000070 */
[C---:B------:R-:W-:Y:S01]  /*2880*/  FFMA R133, R60.reuse, R28, R133 ;  /* 0x0000001c3c857223 */ /* 0x040fe20000000085 */
[----:B------:R-:W-:Y:S01]  /*2890*/  FFMA R132, R60, R29, R132 ;  /* 0x0000001d3c847223 */ /* 0x000fe20000000084 */
[----:B------:R-:W-:Y:S06]  /*28a0*/  @P1 BRA `(.L_x_5) ;  /* 0xfffffffc002c1947 */ /* 0x000fec000383ffff */
[----:B------:R-:W-:Y:S01]  /*28b0*/  SHF.L.U32 R145, R145, 0x1, RZ ;  /* 0x0000000191917819 */ /* 0x000fe200000006ff */
[----:B------:R-:W-:-:S07]  /*28c0*/  IMAD.MOV.U32 R30, RZ, RZ, RZ ;  /* 0x000000ffff1e7224 */ /* 0x000fce00078e00ff */
.L_x_6:
[C---:B------:R-:W-:Y:S02]  /*28d0*/  LEA R28, R30.reuse, R145, 0x7 ;  /* 0x000000911e1c7211 */ /* 0x040fe400078e38ff */
[----:B------:R-:W-:Y:S02]  /*28e0*/  LEA R31, R30, UR5, 0x2 ;  /* 0x000000051e1f7c11 */ /* 0x000fe4000f8e10ff */
[----:B------:R-:W-:Y:S02]  /*28f0*/  LEA R28, R28, UR4, 0x2 ;  /* 0x000000041c1c7c11 */ /* 0x000fe4000f8e10ff */
[----:B------:R-:W-:Y:S01]  /*2900*/  IADD3 R30, PT, PT, R30, 0x1, RZ ;  /* 0x000000011e1e7810 */ /* 0x000fe20007ffe0ff */
[----:B------:R-:W-:Y:S03]  /*2910*/  LDS R34, [R31+0x560] ;  /* 0x000560001f227984 */ /* 0x000fe60000000800 */
[----:B------:R-:W-:Y:S01]  /*2920*/  ISETP.NE.AND P1, PT, R30, 0x8, PT ;  /* 0x000000081e00780c */ /* 0x000fe20003f25270 */
        /* <DEDUP_REMOVED lines=11> */
[C---:B0-----:R-:W-:Y:S01]  /*29e0*/  FFMA R113, R34.reuse, R28, R113 ;  /* 0x0000001c22717223 */ /* 0x041fe20000000071 */
[----:B------:R-:W-:-:S02]  /*29f0*/  FFMA R110, R34, R29, R110 ;  /* 0x0000001d226e7223 */ /* 0x000fc4000000006e */
[----:B------:R-:W0:Y:S01]  /*2a00*/  LDS R56, [R31+0x400] ;  /* 0x000400001f387984 */ /* 0x000e220000000800 */
[CC--:B-1----:R-:W-:Y:S01]  /*2a10*/  FFMA R109, R36.reuse, R28.reuse, R109 ;  /* 0x0000001c246d7223 */ /* 0x0c2fe2000000006d */
[-C--:B------:R-:W-:Y:S02]  /*2a20*/  FFMA R106, R36, R29.reuse, R106 ;  /* 0x0000001d246a7223 */ /* 0x080fe4000000006a */
[----:B------:R-:W1:Y:S01]  /*2a30*/  LDS R58, [R31+0x3e0] ;  /* 0x0003e0001f3a7984 */ /* 0x000e620000000800 */
[CC--:B--2---:R-:W-:Y:S01]  /*2a40*/  FFMA R105, R38.reuse, R28.reuse, R105 ;  /* 0x0000001c26697223 */ /* 0x0c4fe20000000069 */
[-C--:B------:R-:W-:Y:S02]  /*2a50*/  FFMA R102, R38, R29.reuse, R102 ;  /* 0x0000001d26667223 */ /* 0x080fe40000000066 */
[----:B------:R-:W2:Y:S01]  /*2a60*/  LDS R32, [R31+0x580] ;  /* 0x000580001f207984 */ /* 0x000ea20000000800 */
[C---:B---3--:R-:W-:Y:S01]  /*2a70*/  FFMA R101, R40.reuse, R28, R101 ;  /* 0x0000001c28657223 */ /* 0x048fe20000000065 */
[----:B------:R-:W-:-:S02]  /*2a80*/  FFMA R98, R40, R29, R98 ;  /* 0x0000001d28627223 */ /* 0x000fc40000000062 */
[----:B------:R-:W3:Y:S01]  /*2a90*/  LDS R60, [R31+0x3c0] ;  /* 0x0003c0001f3c7984 */ /* 0x000ee20000000800 */
        /* <DEDUP_REMOVED lines=16> */
[CC--:B-1----:R-:W-:Y:S01]  /*2ba0*/  FFMA R5, R58.reuse, R28.reuse, R5 ;  /* 0x0000001c3a057223 */ /* 0x0c2fe20000000005 */
[-C--:B------:R-:W-:Y:S01]  /*2bb0*/  FFMA R2, R58, R29.reuse, R2 ;  /* 0x0000001d3a027223 */ /* 0x080fe20000000002 */
[CC--:B--2---:R-:W-:Y:S01]  /*2bc0*/  FFMA R121, R32.reuse, R28.reuse, R121 ;  /* 0x0000001c20797223 */ /* 0x0c4fe20000000079 */
[-C--:B------:R-:W-:Y:S01]  /*2bd0*/  FFMA R114, R32, R29.reuse, R114 ;  /* 0x0000001d20727223 */ /* 0x080fe20000000072 */
[C---:B---3--:R-:W-:Y:S01]  /*2be0*/  FFMA R131, R60.reuse, R28, R131 ;  /* 0x0000001c3c837223 */ /* 0x048fe20000000083 */
[----:B------:R-:W-:Y:S01]  /*2bf0*/  FFMA R130, R60, R29, R130 ;  /* 0x0000001d3c827223 */ /* 0x000fe20000000082 */
[----:B------:R-:W-:Y:S06]  /*2c00*/  @P1 BRA `(.L_x_6) ;  /* 0xfffffffc00301947 */ /* 0x000fec000383ffff */
[----:B------:R-:W-:-:S05]  /*2c10*/  VIADD R116, R116, 0x1 ;  /* 0x0000000174747836 */ /* 0x000fca0000000000 */
[----:B------:R-:W-:-:S13]  /*2c20*/  ISETP.NE.AND P1, PT, R116, 0x34, PT ;  /* 0x000000347400780c */ /* 0x000fda0003f25270 */
[----:B------:R-:W-:Y:S05]  /*2c30*/  @P1 BRA `(.L_x_7) ;  /* 0xffffffe8005c1947 */ /* 0x000fea000383ffff */
[----:B------:R-:W0:Y:S02]  /*2c40*/  LDC.64 R28, c[0x0][0x398] ;  /* 0x0000e600ff1c7b82 */ /* 0x000e240000000a00 */
[----:B0-----:R-:W-:Y:S01]  /*2c50*/  IMAD.WIDE.U32 R30, R145, 0x4, R28 ;  /* 0x00000004911e7825 */ /* 0x001fe200078e001c */
[----:B------:R-:W0:Y:S05]  /*2c60*/  S2R R34, SR_CTAID.X ;  /* 0x0000000000227919 */ /* 0x000e2a0000002500 */
[----:B------:R-:W1:Y:S01]  /*2c70*/  LDC.64 R28, c[0x0][0x390] ;  /* 0x0000e400ff1c7b82 */ /* 0x000e620000000a00 */
[----:B------:R-:W2:Y:S04]  /*2c80*/  LDG.E.CONSTANT R32, desc[UR8][R30.64] ;  /* 0x000000081e207981 */ /* 0x000ea8000c1e9900 */
[----:B------:R3:W4:Y:S01]  /*2c90*/  LDG.E.CONSTANT R33, desc[UR8][R30.64+0x4] ;  /* 0x000004081e217981 */ /* 0x000722000c1e9900 */
[----:B0-----:R-:W-:-:S05]  /*2ca0*/  SHF.R.U32.HI R34, RZ, 0x1, R34 ;  /* 0x00000001ff227819 */ /* 0x001fca0000011622 */
[----:B------:R-:W-:-:S05]  /*2cb0*/  IMAD R145, R34, 0x2d00, R145 ;  /* 0x00002d0022917824 */ /* 0x000fca00078e0291 */
[C---:B------:R-:W-:Y:S02]  /*2cc0*/  IADD3 R35, PT, PT, R145.reuse, 0x780, RZ ;  /* 0x0000078091237810 */ /* 0x040fe40007ffe0ff */
[----:B------:R-:W-:-:S05]  /*2cd0*/  @P0 IADD3 R35, PT, PT, R145, RZ, RZ ;  /* 0x000000ff91230210 */ /* 0x000fca0007ffe0ff */
[----:B-1----:R-:W-:-:S04]  /*2ce0*/  IMAD.WIDE.U32 R28, R35, 0x4, R28 ;  /* 0x00000004231c7825 */ /* 0x002fc800078e001c */
[--C-:B--2---:R-:W-:Y:S01]  /*2cf0*/  FADD R68, R68, R32.reuse ;  /* 0x0000002044447221 */ /* 0x104fe20000000000 */
[--C-:B---3--:R-:W-:Y:S01]  /*2d00*/  FADD R30, R3, R32.reuse ;  /* 0x00000020031e7221 */ /* 0x108fe20000000000 */
[--C-:B------:R-:W-:Y:S01]  /*2d10*/  FADD R34, R5, R32.reuse ;  /* 0x0000002005227221 */ /* 0x100fe20000000000 */
[--C-:B------:R-:W-:Y:S01]  /*2d20*/  FADD R151, R151, R32.reuse ;  /* 0x0000002097977221 */ /* 0x100fe20000000000 */
[--C-:B------:R-:W-:Y:S01]  /*2d30*/  FADD R147, R147, R32.reuse ;  /* 0x0000002093937221 */ /* 0x100fe20000000000 */
[----:B------:R-:W-:Y:S01]  /*2d40*/  FMNMX R3, RZ, R68, !PT ;  /* 0x00000044ff037209 */ /* 0x000fe20007800000 */
[--C-:B------:R-:W-:Y:S01]  /*2d50*/  FADD R153, R153, R32.reuse ;  /* 0x0000002099997221 */ /* 0x100fe20000000000 */
[--C-:B------:R-:W-:Y:S01]  /*2d60*/  FADD R157, R157, R32.reuse ;  /* 0x000000209d9d7221 */ /* 0x100fe20000000000 */
[--C-:B------:R-:W-:Y:S01]  /*2d70*/  FADD R73, R73, R32.reuse ;  /* 0x0000002049497221 */ /* 0x100fe20000000000 */
[--C-:B------:R-:W-:Y:S01]  /*2d80*/  FADD R165, R165, R32.reuse ;  /* 0x00000020a5a57221 */ /* 0x100fe20000000000 */
[----:B------:R0:W-:Y:S01]  /*2d90*/  STG.E desc[UR8][R28.64+0x1600], R3 ;  /* 0x001600031c007986 */ /* 0x0001e2000c101908 */
[--C-:B------:R-:W-:Y:S01]  /*2da0*/  FADD R163, R163, R32.reuse ;  /* 0x00000020a3a37221 */ /* 0x100fe20000000000 */
        /* <DEDUP_REMOVED lines=34> */
[----:B0-----:R-:W-:Y:S01]  /*2fd0*/  FMNMX R3, RZ, R34, !PT ;  /* 0x00000022ff037209 */ /* 0x001fe20007800000 */
[----:B------:R-:W-:Y:S01]  /*2fe0*/  FADD R32, R121, R32 ;  /* 0x0000002079207221 */ /* 0x000fe20000000000 */
[----:B------:R-:W-:Y:S01]  /*2ff0*/  FMNMX R5, RZ, R70, !PT ;  /* 0x00000046ff057209 */ /* 0x000fe20007800000 */
[--C-:B----4-:R-:W-:Y:S01]  /*3000*/  FADD R74, R74, R33.reuse ;  /* 0x000000214a4a7221 */ /* 0x110fe20000000000 */
[----:B------:R-:W-:Y:S01]  /*3010*/  FMNMX R7, RZ, R72, !PT ;  /* 0x00000048ff077209 */ /* 0x000fe20007800000 */
[----:B------:R0:W-:Y:S01]  /*3020*/  STG.E desc[UR8][R28.64+0x7a00], R3 ;  /* 0x007a00031c007986 */ /* 0x0001e2000c101908 */
[----:B------:R-:W-:Y:S01]  /*3030*/  FMNMX R9, RZ, R30, !PT ;  /* 0x0000001eff097209 */ /* 0x000fe20007800000 */
[--C-:B------:R-:W-:Y:S01]  /*3040*/  FADD R76, R76, R33.reuse ;  /* 0x000000214c4c7221 */ /* 0x100fe20000000000 */
[----:B------:R-:W-:Y:S01]  /*3050*/  FMNMX R11, RZ, R11, !PT ;  /* 0x0000000bff0b7209 */ /* 0x000fe20007800000 */
[--C-:B------:R-:W-:Y:S01]  /*3060*/  FADD R78, R78, R33.reuse ;  /* 0x000000214e4e7221 */ /* 0x100fe20000000000 */
[----:B------:R-:W-:Y:S01]  /*3070*/  FMNMX R13, RZ, R13, !PT ;  /* 0x0000000dff0d7209 */ /* 0x000fe20007800000 */
[--C-:B------:R-:W-:Y:S01]  /*3080*/  FADD R80, R80, R33.reuse ;  /* 0x0000002150507221 */ /* 0x100fe20000000000 */
[--C-:B------:R-:W-:Y:S01]  /*3090*/  FADD R82, R82, R33.reuse ;  /* 0x0000002152527221 */ /* 0x100fe20000000000 */
[--C-:B------:R-:W-:Y:S01]  /*30a0*/  FADD R84, R84, R33.reuse ;  /* 0x0000002154547221 */ /* 0x100fe20000000000 */
[----:B------:R1:W-:Y:S01]  /*30b0*/  STG.E desc[UR8][R28.64+0x1800], R5 ;  /* 0x001800051c007986 */ /* 0x0003e2000c101908 */
[----:B------:R-:W-:Y:S01]  /*30c0*/  FMNMX R15, RZ, R15, !PT ;  /* 0x0000000fff0f7209 */ /* 0x000fe20007800000 */
[--C-:B------:R-:W-:Y:S01]  /*30d0*/  FADD R132, R132, R33.reuse ;  /* 0x0000002184847221 */ /* 0x100fe20000000000 */
[----:B0-----:R-:W-:Y:S01]  /*30e0*/  FMNMX R3, RZ, R32, !PT ;  /* 0x00000020ff037209 */ /* 0x001fe20007800000 */
[----:B------:R0:W-:Y:S01]  /*30f0*/  STG.E desc[UR8][R28.64+0x1a00], R7 ;  /* 0x001a00071c007986 */ /* 0x0001e2000c101908 */
[----:B------:R-:W-:Y:S01]  /*3100*/  FMNMX R19, RZ, R19, !PT ;  /* 0x00000013ff137209 */ /* 0x000fe20007800000 */
[--C-:B------:R-:W-:Y:S01]  /*3110*/  FADD R0, R0, R33.reuse ;  /* 0x0000002100007221 */ /* 0x100fe20000000000 */
[----:B------:R-:W-:Y:S01]  /*3120*/  FMNMX R17, RZ, R17, !PT ;  /* 0x00000011ff117209 */ /* 0x000fe20007800000 */
[----:B------:R2:W-:Y:S01]  /*3130*/  STG.E desc[UR8][R28.64+0x3e00], R9 ;  /* 0x003e00091c007986 */ /* 0x0005e2000c101908 */
[--C-:B------:R-:W-:Y:S01]  /*3140*/  FADD R4, R4, R33.reuse ;  /* 0x0000002104047221 */ /* 0x100fe20000000000 */
[--C-:B------:R-:W-:Y:S01]  /*3150*/  FADD R8, R8, R33.reuse ;  /* 0x0000002108087221 */ /* 0x100fe20000000000 */
[--C-:B------:R-:W-:Y:S01]  /*3160*/  FADD R12, R12, R33.reuse ;  /* 0x000000210c0c7221 */ /* 0x100fe20000000000 */
[----:B------:R3:W-:Y:S01]  /*3170*/  STG.E desc[UR8][R28.64+0x4200], R11 ;  /* 0x0042000b1c007986 */ /* 0x0007e2000c101908 */
[----:B-1----:R-:W-:Y:S01]  /*3180*/  FMNMX R5, RZ, R76, !PT ;  /* 0x0000004cff057209 */ /* 0x002fe20007800000 */
[--C-:B------:R-:W-:Y:S01]  /*3190*/  FADD R16, R16, R33.reuse ;  /* 0x0000002110107221 */ /* 0x100fe20000000000 */
[--C-:B------:R-:W-:Y:S01]  /*31a0*/  FADD R20, R20, R33.reuse ;  /* 0x0000002114147221 */ /* 0x100fe20000000000 */
[----:B------:R1:W-:Y:S01]  /*31b0*/  STG.E desc[UR8][R28.64+0x7e00], R13 ;  /* 0x007e000d1c007986 */ /* 0x0003e2000c101908 */
[----:B0-----:R-:W-:Y:S01]  /*31c0*/  FMNMX R7, RZ, R78, !PT ;  /* 0x0000004eff077209 */ /* 0x001fe20007800000 */
[--C-:B------:R-:W-:Y:S01]  /*31d0*/  FADD R24, R24, R33.reuse ;  /* 0x0000002118187221 */ /* 0x100fe20000000000 */
[--C-:B------:R-:W-:Y:S01]  /*31e0*/  FADD R88, R88, R33.reuse ;  /* 0x0000002158587221 */ /* 0x100fe20000000000 */
[----:B------:R0:W-:Y:S01]  /*31f0*/  STG.E desc[UR8][R28.64+0x9400], R3 ;  /* 0x009400031c007986 */ /* 0x0001e2000c101908 */
[----:B--2---:R-:W-:Y:S01]  /*3200*/  FMNMX R9, RZ, R80, !PT ;  /* 0x00000050ff097209 */ /* 0x004fe20007800000 */
[--C-:B------:R-:W-:Y:S01]  /*3210*/  FADD R92, R92, R33.reuse ;  /* 0x000000215c5c7221 */ /* 0x100fe20000000000 */
[----:B------:R-:W-:Y:S01]  /*3220*/  FMNMX R21, RZ, R21, !PT ;  /* 0x00000015ff157209 */ /* 0x000fe20007800000 */
[----:B------:R2:W-:Y:S01]  /*3230*/  STG.E desc[UR8][R28.64+0x4400], R15 ;  /* 0x0044000f1c007986 */ /* 0x0005e2000c101908 */
[----:B---3--:R-:W-:Y:S01]  /*3240*/  FMNMX R11, RZ, R82, !PT ;  /* 0x00000052ff0b7209 */ /* 0x008fe20007800000 */
[--C-:B------:R-:W-:Y:S01]  /*3250*/  FADD R96, R96, R33.reuse ;  /* 0x0000002160607221 */ /* 0x100fe20000000000 */
[--C-:B------:R-:W-:Y:S01]  /*3260*/  FADD R100, R100, R33.reuse ;  /* 0x0000002164647221 */ /* 0x100fe20000000000 */
[----:B-1----:R-:W-:Y:S01]  /*3270*/  FMNMX R13, RZ, R84, !PT ;  /* 0x00000054ff0d7209 */ /* 0x002fe20007800000 */
[----:B------:R1:W-:Y:S01]  /*3280*/  STG.E desc[UR8][R28.64+0x4600], R19 ;  /* 0x004600131c007986 */ /* 0x0003e2000c101908 */
[--C-:B------:R-:W-:Y:S01]  /*3290*/  FADD R104, R104, R33.reuse ;  /* 0x0000002168687221 */ /* 0x100fe20000000000 */
[--C-:B------:R-:W-:Y:S01]  /*32a0*/  FADD R108, R108, R33.reuse ;  /* 0x000000216c6c7221 */ /* 0x100fe20000000000 */
[----:B0-----:R-:W-:Y:S01]  /*32b0*/  FMNMX R3, RZ, R74, !PT ;  /* 0x0000004aff037209 */ /* 0x001fe20007800000 */
[----:B------:R0:W-:Y:S01]  /*32c0*/  STG.E desc[UR8][R28.64+0x8000], R17 ;  /* 0x008000111c007986 */ /* 0x0001e2000c101908 */
[--C-:B------:R-:W-:Y:S01]  /*32d0*/  FADD R112, R112, R33.reuse ;  /* 0x0000002170707221 */ /* 0x100fe20000000000 */
[--C-:B------:R-:W-:Y:S01]  /*32e0*/  FADD R130, R130, R33.reuse ;  /* 0x0000002182827221 */ /* 0x100fe20000000000 */
[----:B--2---:R-:W-:Y:S01]  /*32f0*/  FMNMX R15, RZ, R4, !PT ;  /* 0x00000004ff0f7209 */ /* 0x004fe20007800000 */
        /* <DEDUP_REMOVED lines=15> */
[--C-:B------:R-:W-:Y:S01]  /*33f0*/  FADD R71, R71, R33.reuse ;  /* 0x0000002147477221 */ /* 0x100fe20000000000 */
[----:B------:R2:W-:Y:S01]  /*3400*/  STG.E desc[UR8][R28.64+0x1804], R11 ;  /* 0x0018040b1c007986 */ /* 0x0005e2000c101908 */
[----:B---3--:R-:W-:Y:S01]  /*3410*/  FMNMX R5, RZ, R0, !PT ;  /* 0x00000000ff057209 */ /* 0x008fe20007800000 */
[--C-:B------:R-:W-:Y:S01]  /*3420*/  FADD R79, R79, R33.reuse ;  /* 0x000000214f4f7221 */ /* 0x100fe20000000000 */
[--C-:B------:R-:W-:Y:S01]  /*3430*/  FADD R83, R83, R33.reuse ;  /* 0x0000002153537221 */ /* 0x100fe20000000000 */
[----:B------:R3:W-:Y:S01]  /*3440*/  STG.E desc[UR8][R28.64+0x1a04], R13 ;  /* 0x001a040d1c007986 */ /* 0x0007e2000c101908 */
[----:B-1----:R-:W-:Y:S01]  /*3450*/  FMNMX R7, RZ, R16, !PT ;  /* 0x00000010ff077209 */ /* 0x002fe20007800000 */
        /* <DEDUP_REMOVED lines=10> */
[----:B---3--:R-:W-:Y:S01]  /*3500*/  FMNMX R13, RZ, R88, !PT ;  /* 0x00000058ff0d7209 */ /* 0x008fe20007800000 */
[----:B------:R2:W-:Y:S01]  /*3510*/  STG.E desc[UR8][R28.64+0x3e04], R5 ;  /* 0x003e04051c007986 */ /* 0x0005e2000c101908 */
[--C-:B------:R-:W-:Y:S01]  /*3520*/  FADD R94, R94, R33.reuse ;  /* 0x000000215e5e7221 */ /* 0x100fe20000000000 */
[--C-:B------:R-:W-:Y:S01]  /*3530*/  FADD R98, R98, R33.reuse ;  /* 0x0000002162627221 */ /* 0x100fe20000000000 */
[--C-:B------:R-:W-:Y:S01]  /*3540*/  FADD R102, R102, R33.reuse ;  /* 0x0000002166667221 */ /* 0x100fe20000000000 */
[----:B------:R3:W-:Y:S01]  /*3550*/  STG.E desc[UR8][R28.64+0x4004], R15 ;  /* 0x0040040f1c007986 */ /* 0x0007e2000c101908 */
[--C-:B------:R-:W-:Y:S01]  /*3560*/  FADD R106, R106, R33.reuse ;  /* 0x000000216a6a7221 */ /* 0x100fe20000000000 */
[--C-:B------:R-:W-:Y:S01]  /*3570*/  FADD R110, R110, R33.reuse ;  /* 0x000000216e6e7221 */ /* 0x100fe20000000000 */
[----:B0-----:R-:W-:Y:S01]  /*3580*/  FMNMX R21, RZ, R92, !PT ;  /* 0x0000005cff157209 */ /* 0x001fe20007800000 */
[----:B------:R0:W-:Y:S01]  /*3590*/  STG.E desc[UR8][R28.64+0x4204], R17 ;  /* 0x004204111c007986 */ /* 0x0001e2000c101908 */
[----:B-1----:R-:W-:Y:S01]  /*35a0*/  FMNMX R3, RZ, R96, !PT ;  /* 0x00000060ff037209 */ /* 0x002fe20007800000 */
[----:B------:R-:W-:Y:S01]  /*35b0*/  FADD R33, R114, R33 ;  /* 0x0000002172217221 */ /* 0x000fe20000000000 */
[----:B------:R-:W-:Y:S01]  /*35c0*/  FMNMX R151, RZ, R151, !PT ;  /* 0x00000097ff977209 */ /* 0x000fe20007800000 */
[----:B------:R1:W-:Y:S01]  /*35d0*/  STG.E desc[UR8][R28.64+0x4404], R19 ;  /* 0x004404131c007986 */ /* 0x0003e2000c101908 */
[----:B--2---:R-:W-:-:S02]  /*35e0*/  FMNMX R5, RZ, R100, !PT ;  /* 0x00000064ff057209 */ /* 0x004fc40007800000 */
[----:B------:R-:W-:Y:S01]  /*35f0*/  FMNMX R147, RZ, R147, !PT ;  /* 0x00000093ff937209 */ /* 0x000fe20007800000 */
[----:B------:R2:W-:Y:S01]  /*3600*/  STG.E desc[UR8][R28.64+0x4604], R7 ;  /* 0x004604071c007986 */ /* 0x0005e2000c101908 */
[----:B---3--:R-:W-:Y:S02]  /*3610*/  FMNMX R15, RZ, R104, !PT ;  /* 0x00000068ff0f7209 */ /* 0x008fe40007800000 */
[----:B------:R-:W-:Y:S01]  /*3620*/  FMNMX R153, RZ, R153, !PT ;  /* 0x00000099ff997209 */ /* 0x000fe20007800000 */
[----:B------:R3:W-:Y:S01]  /*3630*/  STG.E desc[UR8][R28.64+0x4804], R9 ;  /* 0x004804091c007986 */ /* 0x0007e2000c101908 */
[----:B0-----:R-:W-:Y:S02]  /*3640*/  FMNMX R17, RZ, R108, !PT ;  /* 0x0000006cff117209 */ /* 0x001fe40007800000 */
[----:B------:R-:W-:Y:S01]  /*3650*/  FMNMX R157, RZ, R157, !PT ;  /* 0x0000009dff9d7209 */ /* 0x000fe20007800000 */
[----:B------:R0:W-:Y:S01]  /*3660*/  STG.E desc[UR8][R28.64+0x4a04], R11 ;  /* 0x004a040b1c007986 */ /* 0x0001e2000c101908 */
[----:B-1----:R-:W-:-:S02]  /*3670*/  FMNMX R19, RZ, R112, !PT ;  /* 0x00000070ff137209 */ /* 0x002fc40007800000 */
[----:B------:R-:W-:Y:S01]  /*3680*/  FMNMX R73, RZ, R73, !PT ;  /* 0x00000049ff497209 */ /* 0x000fe20007800000 */
[----:B------:R1:W-:Y:S01]  /*3690*/  STG.E desc[UR8][R28.64+0x4c04], R13 ;  /* 0x004c040d1c007986 */ /* 0x0003e2000c101908 */
[----:B--2---:R-:W-:Y:S02]  /*36a0*/  FMNMX R7, RZ, R130, !PT ;  /* 0x00000082ff077209 */ /* 0x004fe40007800000 */
[----:B------:R-:W-:Y:S01]  /*36b0*/  FMNMX R165, RZ, R165, !PT ;  /* 0x000000a5ffa57209 */ /* 0x000fe20007800000 */
[----:B------:R2:W-:Y:S01]  /*36c0*/  STG.E desc[UR8][R28.64+0x4e04], R21 ;  /* 0x004e04151c007986 */ /* 0x0005e2000c101908 */
[----:B---3--:R-:W-:Y:S02]  /*36d0*/  FMNMX R9, RZ, R2, !PT ;  /* 0x00000002ff097209 */ /* 0x008fe40007800000 */
[----:B------:R-:W-:Y:S01]  /*36e0*/  FMNMX R163, RZ, R163, !PT ;  /* 0x000000a3ffa37209 */ /* 0x000fe20007800000 */
[----:B------:R3:W-:Y:S01]  /*36f0*/  STG.E desc[UR8][R28.64+0x5004], R3 ;  /* 0x005004031c007986 */ /* 0x0007e2000c101908 */
[----:B0-----:R-:W-:-:S02]  /*3700*/  FMNMX R11, RZ, R6, !PT ;  /* 0x00000006ff0b7209 */ /* 0x001fc40007800000 */
[----:B------:R-:W-:Y:S01]  /*3710*/  FMNMX R161, RZ, R161, !PT ;  /* 0x000000a1ffa17209 */ /* 0x000fe20007800000 */
[----:B------:R0:W-:Y:S01]  /*3720*/  STG.E desc[UR8][R28.64+0x5204], R5 ;  /* 0x005204051c007986 */ /* 0x0001e2000c101908 */
[----:B-1----:R-:W-:Y:S02]  /*3730*/  FMNMX R13, RZ, R10, !PT ;  /* 0x0000000aff0d7209 */ /* 0x002fe40007800000 */
[----:B------:R-:W-:Y:S01]  /*3740*/  FMNMX R81, RZ, R81, !PT ;  /* 0x00000051ff517209 */ /* 0x000fe20007800000 */
[----:B------:R1:W-:Y:S01]  /*3750*/  STG.E desc[UR8][R28.64+0x5404], R15 ;  /* 0x0054040f1c007986 */ /* 0x0003e2000c101908 */
[----:B------:R-:W-:Y:S02]  /*3760*/  FMNMX R77, RZ, R77, !PT ;  /* 0x0000004dff4d7209 */ /* 0x000fe40007800000 */
[----:B------:R-:W-:Y:S01]  /*3770*/  FMNMX R69, RZ, R69, !PT ;  /* 0x00000045ff457209 */ /* 0x000fe20007800000 */
[----:B------:R4:W-:Y:S01]  /*3780*/  STG.E desc[UR8][R28.64+0x5604], R17 ;  /* 0x005604111c007986 */ /* 0x0009e2000c101908 */
[----:B------:R-:W-:-:S02]  /*3790*/  FMNMX R115, RZ, R115, !PT ;  /* 0x00000073ff737209 */ /* 0x000fc40007800000 */
[----:B------:R-:W-:Y:S01]  /*37a0*/  FMNMX R133, RZ, R133, !PT ;  /* 0x00000085ff857209 */ /* 0x000fe20007800000 */
[----:B------:R5:W-:Y:S01]  /*37b0*/  STG.E desc[UR8][R28.64+0x5804], R19 ;  /* 0x005804131c007986 */ /* 0x000be2000c101908 */
[----:B------:R-:W-:Y:S02]  /*37c0*/  FMNMX R31, RZ, R31, !PT ;  /* 0x0000001fff1f7209 */ /* 0x000fe40007800000 */
        /* <DEDUP_REMOVED lines=13> */
[----:B------:R-:W-:Y:S01]  /*38a0*/  STG.E desc[UR8][R28.64], R151 ;  /* 0x000000971c007986 */ /* 0x000fe2000c101908 */
[----:B------:R-:W-:-:S02]  /*38b0*/  FMNMX R131, RZ, R131, !PT ;  /* 0x00000083ff837209 */ /* 0x000fc40007800000 */
[----:B------:R-:W-:Y:S01]  /*38c0*/  FMNMX R35, RZ, R35, !PT ;  /* 0x00000023ff237209 */ /* 0x000fe20007800000 */
[----:B------:R-:W-:Y:S01]  /*38d0*/  STG.E desc[UR8][R28.64+0x200], R147 ;  /* 0x000200931c007986 */ /* 0x000fe2000c101908 */
[----:B------:R-:W-:Y:S02]  /*38e0*/  FMNMX R25, RZ, R25, !PT ;  /* 0x00000019ff197209 */ /* 0x000fe40007800000 */
[----:B------:R-:W-:Y:S01]  /*38f0*/  FMNMX R89, RZ, R89, !PT ;  /* 0x00000059ff597209 */ /* 0x000fe20007800000 */
[----:B------:R-:W-:Y:S01]  /*3900*/  STG.E desc[UR8][R28.64+0x400], R153 ;  /* 0x000400991c007986 */ /* 0x000fe2000c101908 */
        /* <DEDUP_REMOVED lines=22> */
[----:B--2---:R-:W-:Y:S01]  /*3a70*/  FMNMX R21, RZ, R14, !PT ;  /* 0x0000000eff157209 */ /* 0x004fe20007800000 */
[----:B------:R-:W-:Y:S01]  /*3a80*/  STG.E desc[UR8][R28.64+0x1400], R69 ;  /* 0x001400451c007986 */ /* 0x000fe2000c101908 */
[----:B---3--:R-:W-:Y:S02]  /*3a90*/  FMNMX R3, RZ, R18, !PT ;  /* 0x00000012ff037209 */ /* 0x008fe40007800000 */
[----:B0-----:R-:W-:Y:S01]  /*3aa0*/  FMNMX R5, RZ, R22, !PT ;  /* 0x00000016ff057209 */ /* 0x001fe20007800000 */
[----:B------:R-:W-:Y:S01]  /*3ab0*/  STG.E desc[UR8][R28.64+0x1c00], R115 ;  /* 0x001c00731c007986 */ /* 0x000fe2000c101908 */
[----:B-1----:R-:W-:Y:S02]  /*3ac0*/  FMNMX R15, RZ, R26, !PT ;  /* 0x0000001aff0f7209 */ /* 0x002fe40007800000 */
[----:B----4-:R-:W-:Y:S01]  /*3ad0*/  FMNMX R17, RZ, R90, !PT ;  /* 0x0000005aff117209 */ /* 0x010fe20007800000 */
[----:B------:R-:W-:Y:S01]  /*3ae0*/  STG.E desc[UR8][R28.64+0x3c00], R133 ;  /* 0x003c00851c007986 */ /* 0x000fe2000c101908 */
[----:B-----5:R-:W-:-:S02]  /*3af0*/  FMNMX R19, RZ, R94, !PT ;  /* 0x0000005eff137209 */ /* 0x020fc40007800000 */
[----:B------:R-:W-:Y:S01]  /*3b00*/  FMNMX R7, RZ, R98, !PT ;  /* 0x00000062ff077209 */ /* 0x000fe20007800000 */
[----:B------:R-:W-:Y:S01]  /*3b10*/  STG.E desc[UR8][R28.64+0x4000], R31 ;  /* 0x0040001f1c007986 */ /* 0x000fe2000c101908 */
[----:B------:R-:W-:Y:S02]  /*3b20*/  FMNMX R9, RZ, R102, !PT ;  /* 0x00000066ff097209 */ /* 0x000fe40007800000 */
[----:B------:R-:W-:Y:S01]  /*3b30*/  FMNMX R11, RZ, R106, !PT ;  /* 0x0000006aff0b7209 */ /* 0x000fe20007800000 */
[----:B------:R-:W-:Y:S01]  /*3b40*/  STG.E desc[UR8][R28.64+0x4800], R23 ;  /* 0x004800171c007986 */ /* 0x000fe2000c101908 */
[----:B------:R-:W-:Y:S02]  /*3b50*/  FMNMX R13, RZ, R110, !PT ;  /* 0x0000006eff0d7209 */ /* 0x000fe40007800000 */
[----:B------:R-:W-:Y:S01]  /*3b60*/  FMNMX R33, RZ, R33, !PT ;  /* 0x00000021ff217209 */ /* 0x000fe20007800000 */
[----:B------:R-:W-:Y:S04]  /*3b70*/  STG.E desc[UR8][R28.64+0x4a00], R27 ;  /* 0x004a001b1c007986 */ /* 0x000fe8000c101908 */
        /* <DEDUP_REMOVED lines=36> */
[----:B------:R-:W-:Y:S01]  /*3dc0*/  STG.E desc[UR8][R28.64+0x9404], R33 ;  /* 0x009404211c007986 */ /* 0x000fe2000c101908 */
[----:B------:R-:W-:Y:S05]  /*3dd0*/  EXIT ;  /* 0x000000000000794d */ /* 0x000fea0003800000 */
.L_x_8:
[----:B------:R-:W-:-:S00]  /*3de0*/  BRA `(.L_x_8) ;  /* 0xfffffffc00fc7947 */ /* 0x000fc0000383ffff */
[----:B------:R-:W-:-:S00]  /*3df0*/  NOP ;  /* 0x0000000000007918 */ /* 0x000fc00000000000 */
        /* <DEDUP_REMOVED lines=8> */
.L_x_9:


//--------------------- .nv.shared.my_kernel_kernel0 --------------------------
	.section	.nv.shared.my_kernel_kernel0,"aw",@nobits
	.sectionflags	@""
	.align	4
.nv.shared.my_kernel_kernel0:
	.zero		6560


//--------------------- .nv.shared.reserved.0     --------------------------
	.section	.nv.shared.reserved.0,"aw",@nobits
	.weak		__nv_reservedSMEM_offset_0_alias
	.size		__nv_reservedSMEM_offset_0_alias, 0, 64
	.other		__nv_reservedSMEM_offset_0_alias,@"STO_CUDA_RESERVED_SHARED STV_DEFAULT"
__nv_reservedSMEM_offset_0_alias:
	.zero		0
	.zero		64


//--------------------- .nv.constant0.my_kernel_kernel0 --------------------------
	.section	.nv.constant0.my_kernel_kernel0,"a",@progbits
	.sectionflags	@""
	.align	4
.nv.constant0.my_kernel_kernel0:
	.zero		928


//--------------------- SYMBOLS --------------------------

	.type		.nv.reservedSmem.offset0,@object
	.size		.nv.reservedSmem.offset0,0x4
	.type		.nv.reservedSmem.cap,@object
	.size		.nv.reservedSmem.cap,0x4
